//
// Generated by NVIDIA NVVM Compiler
//
// Compiler Build ID: CL-36424714
// Cuda compilation tools, release 13.0, V13.0.88
// Based on NVVM 20.0.0
//

.version 9.0
.target sm_100
.address_size 64

	// .globl	_Z16wmma_gemm_kernelPK6__halfS1_Pfiii
// _ZZ16wmma_gemm_kernelPK6__halfS1_PfiiiE6shmemA has been demoted
// _ZZ16wmma_gemm_kernelPK6__halfS1_PfiiiE6shmemB has been demoted

.visible .entry _Z16wmma_gemm_kernelPK6__halfS1_Pfiii(
	.param .u64 .ptr .align 1 _Z16wmma_gemm_kernelPK6__halfS1_Pfiii_param_0,
	.param .u64 .ptr .align 1 _Z16wmma_gemm_kernelPK6__halfS1_Pfiii_param_1,
	.param .u64 .ptr .align 1 _Z16wmma_gemm_kernelPK6__halfS1_Pfiii_param_2,
	.param .u32 _Z16wmma_gemm_kernelPK6__halfS1_Pfiii_param_3,
	.param .u32 _Z16wmma_gemm_kernelPK6__halfS1_Pfiii_param_4,
	.param .u32 _Z16wmma_gemm_kernelPK6__halfS1_Pfiii_param_5
)
{
	.reg .pred 	%p<65>;
	.reg .b16 	%rs<76>;
	.reg .b32 	%r<181>;
	.reg .b32 	%f<57>;
	.reg .b64 	%rd<40>;
	// demoted variable
	.shared .align 2 .b8 _ZZ16wmma_gemm_kernelPK6__halfS1_PfiiiE6shmemA[4112];
	// demoted variable
	.shared .align 2 .b8 _ZZ16wmma_gemm_kernelPK6__halfS1_PfiiiE6shmemB[4112];
	ld.param.u64 	%rd4, [_Z16wmma_gemm_kernelPK6__halfS1_Pfiii_param_0];
	ld.param.u64 	%rd5, [_Z16wmma_gemm_kernelPK6__halfS1_Pfiii_param_1];
	ld.param.u64 	%rd3, [_Z16wmma_gemm_kernelPK6__halfS1_Pfiii_param_2];
	ld.param.u32 	%r81, [_Z16wmma_gemm_kernelPK6__halfS1_Pfiii_param_3];
	ld.param.u32 	%r84, [_Z16wmma_gemm_kernelPK6__halfS1_Pfiii_param_4];
	ld.param.u32 	%r83, [_Z16wmma_gemm_kernelPK6__halfS1_Pfiii_param_5];
	cvta.to.global.u64 	%rd1, %rd4;
	cvta.to.global.u64 	%rd2, %rd5;
	mov.u32 	%r1, %tid.x;
	shr.u32 	%r85, %r1, 3;
	and.b32  	%r2, %r85, 96;
	shr.u32 	%r86, %r1, 1;
	and.b32  	%r3, %r86, 112;
	mov.u32 	%r87, %ctaid.x;
	shl.b32 	%r4, %r87, 7;
	mov.u32 	%r88, %ctaid.y;
	shl.b32 	%r5, %r88, 7;
	setp.ge.s32 	%p1, %r4, %r81;
	setp.ge.s32 	%p2, %r5, %r84;
	or.pred  	%p3, %p1, %p2;
	@%p3 bra 	$L__BB0_61;
	setp.lt.s32 	%p4, %r83, 1;
	mov.f32 	%f49, 0f00000000;
	mov.f32 	%f50, %f49;
	mov.f32 	%f51, %f49;
	mov.f32 	%f52, %f49;
	mov.f32 	%f53, %f49;
	mov.f32 	%f54, %f49;
	mov.f32 	%f55, %f49;
	mov.f32 	%f56, %f49;
	@%p4 bra 	$L__BB0_59;
	mov.u32 	%r6, %ntid.x;
	shl.b32 	%r91, %r2, 5;
	mov.u32 	%r92, _ZZ16wmma_gemm_kernelPK6__halfS1_PfiiiE6shmemA;
	add.s32 	%r7, %r92, %r91;
	shl.b32 	%r93, %r3, 1;
	mov.u32 	%r94, _ZZ16wmma_gemm_kernelPK6__halfS1_PfiiiE6shmemB;
	add.s32 	%r8, %r94, %r93;
	add.s32 	%r9, %r1, %r6;
	cvt.u16.u32 	%rs45, %r9;
	sub.s16 	%rs46, 2047, %rs45;
	cvt.u16.u32 	%rs47, %r6;
	div.u16 	%rs1, %rs46, %rs47;
	and.b16  	%rs2, %rs1, 3;
	shr.u32 	%r95, %r1, 4;
	add.s32 	%r10, %r95, %r4;
	mul.lo.s32 	%r11, %r10, %r83;
	shl.b32 	%r96, %r1, 1;
	add.s32 	%r12, %r92, %r96;
	shr.u32 	%r97, %r9, 4;
	add.s32 	%r13, %r97, %r4;
	mul.lo.s32 	%r14, %r13, %r83;
	shl.b32 	%r15, %r6, 1;
	add.s32 	%r16, %r12, %r15;
	add.s32 	%r17, %r9, %r6;
	shr.u32 	%r98, %r17, 4;
	add.s32 	%r18, %r98, %r4;
	mul.lo.s32 	%r19, %r18, %r83;
	add.s32 	%r20, %r17, %r6;
	and.b32  	%r99, %r1, 127;
	add.s32 	%r21, %r99, %r5;
	add.s32 	%r22, %r94, %r96;
	and.b32  	%r100, %r9, 127;
	add.s32 	%r23, %r100, %r5;
	add.s32 	%r24, %r22, %r15;
	and.b32  	%r101, %r17, 127;
	add.s32 	%r25, %r101, %r5;
	add.s32 	%r26, %r24, %r15;
	shl.b32 	%r27, %r6, 2;
	shl.b32 	%r28, %r6, 3;
	mov.b32 	%r172, 0;
	mov.f32 	%f49, 0f00000000;
	and.b32  	%r103, %r1, 15;
$L__BB0_3:
	setp.eq.s16 	%p5, %rs2, 2;
	mov.u32 	%r173, %r1;
	@%p5 bra 	$L__BB0_16;
	setp.lt.s32 	%p6, %r10, %r81;
	add.s32 	%r30, %r103, %r172;
	setp.lt.s32 	%p7, %r30, %r83;
	and.pred  	%p8, %p6, %p7;
	@%p8 bra 	$L__BB0_6;
	mov.f32 	%f27, 0f00000000;
	// begin inline asm
	{  cvt.rn.f16.f32 %rs62, %f27;}

	// end inline asm
	bra.uni 	$L__BB0_7;
$L__BB0_6:
	add.s32 	%r104, %r11, %r30;
	mul.wide.s32 	%rd6, %r104, 2;
	add.s64 	%rd7, %rd1, %rd6;
	ld.global.nc.u16 	%rs62, [%rd7];
$L__BB0_7:
	setp.eq.s16 	%p9, %rs2, 3;
	st.shared.u16 	[%r12], %rs62;
	mov.u32 	%r173, %r9;
	@%p9 bra 	$L__BB0_16;
	setp.lt.s32 	%p10, %r13, %r81;
	and.b32  	%r105, %r9, 15;
	add.s32 	%r31, %r105, %r172;
	setp.lt.s32 	%p11, %r31, %r83;
	and.pred  	%p12, %p10, %p11;
	@%p12 bra 	$L__BB0_10;
	mov.f32 	%f28, 0f00000000;
	// begin inline asm
	{  cvt.rn.f16.f32 %rs63, %f28;}

	// end inline asm
	bra.uni 	$L__BB0_11;
$L__BB0_10:
	add.s32 	%r106, %r14, %r31;
	mul.wide.s32 	%rd8, %r106, 2;
	add.s64 	%rd9, %rd1, %rd8;
	ld.global.nc.u16 	%rs63, [%rd9];
$L__BB0_11:
	setp.eq.s16 	%p13, %rs2, 0;
	st.shared.u16 	[%r16], %rs63;
	mov.u32 	%r173, %r17;
	@%p13 bra 	$L__BB0_16;
	setp.lt.s32 	%p14, %r18, %r81;
	and.b32  	%r107, %r17, 15;
	add.s32 	%r32, %r107, %r172;
	setp.lt.s32 	%p15, %r32, %r83;
	and.pred  	%p16, %p14, %p15;
	@%p16 bra 	$L__BB0_14;
	mov.f32 	%f29, 0f00000000;
	// begin inline asm
	{  cvt.rn.f16.f32 %rs64, %f29;}

	// end inline asm
	bra.uni 	$L__BB0_15;
$L__BB0_14:
	add.s32 	%r108, %r19, %r32;
	mul.wide.s32 	%rd10, %r108, 2;
	add.s64 	%rd11, %rd1, %rd10;
	ld.global.nc.u16 	%rs64, [%rd11];
$L__BB0_15:
	add.s32 	%r109, %r16, %r15;
	st.shared.u16 	[%r109], %rs64;
	mov.u32 	%r173, %r20;
$L__BB0_16:
	setp.lt.u16 	%p17, %rs1, 2;
	@%p17 bra 	$L__BB0_31;
	add.s32 	%r177, %r15, %r173;
	mad.lo.s32 	%r176, %r6, 3, %r173;
	add.s32 	%r175, %r6, %r173;
	shl.b32 	%r110, %r173, 1;
	mov.u32 	%r111, _ZZ16wmma_gemm_kernelPK6__halfS1_PfiiiE6shmemA;
	add.s32 	%r174, %r111, %r110;
$L__BB0_18:
	shr.u32 	%r112, %r173, 4;
	and.b32  	%r113, %r173, 15;
	add.s32 	%r43, %r112, %r4;
	add.s32 	%r44, %r113, %r172;
	setp.ge.s32 	%p18, %r43, %r81;
	setp.ge.s32 	%p19, %r44, %r83;
	or.pred  	%p20, %p18, %p19;
	@%p20 bra 	$L__BB0_20;
	mad.lo.s32 	%r114, %r43, %r83, %r44;
	mul.wide.s32 	%rd12, %r114, 2;
	add.s64 	%rd13, %rd1, %rd12;
	ld.global.nc.u16 	%rs65, [%rd13];
	bra.uni 	$L__BB0_21;
$L__BB0_20:
	mov.f32 	%f30, 0f00000000;
	// begin inline asm
	{  cvt.rn.f16.f32 %rs65, %f30;}

	// end inline asm
$L__BB0_21:
	st.shared.u16 	[%r174], %rs65;
	shr.u32 	%r115, %r175, 4;
	and.b32  	%r116, %r175, 15;
	add.s32 	%r45, %r115, %r4;
	add.s32 	%r46, %r116, %r172;
	setp.lt.s32 	%p21, %r45, %r81;
	setp.lt.s32 	%p22, %r46, %r83;
	and.pred  	%p23, %p21, %p22;
	@%p23 bra 	$L__BB0_23;
	mov.f32 	%f31, 0f00000000;
	// begin inline asm
	{  cvt.rn.f16.f32 %rs66, %f31;}

	// end inline asm
	bra.uni 	$L__BB0_24;
$L__BB0_23:
	mad.lo.s32 	%r117, %r45, %r83, %r46;
	mul.wide.s32 	%rd14, %r117, 2;
	add.s64 	%rd15, %rd1, %rd14;
	ld.global.nc.u16 	%rs66, [%rd15];
$L__BB0_24:
	add.s32 	%r118, %r174, %r15;
	st.shared.u16 	[%r118], %rs66;
	add.s32 	%r47, %r173, %r6;
	shr.u32 	%r119, %r177, 4;
	and.b32  	%r120, %r177, 15;
	add.s32 	%r48, %r119, %r4;
	add.s32 	%r49, %r120, %r172;
	setp.lt.s32 	%p24, %r48, %r81;
	setp.lt.s32 	%p25, %r49, %r83;
	and.pred  	%p26, %p24, %p25;
	@%p26 bra 	$L__BB0_26;
	mov.f32 	%f32, 0f00000000;
	// begin inline asm
	{  cvt.rn.f16.f32 %rs67, %f32;}

	// end inline asm
	bra.uni 	$L__BB0_27;
$L__BB0_26:
	mad.lo.s32 	%r121, %r48, %r83, %r49;
	mul.wide.s32 	%rd16, %r121, 2;
	add.s64 	%rd17, %rd1, %rd16;
	ld.global.nc.u16 	%rs67, [%rd17];
$L__BB0_27:
	add.s32 	%r122, %r174, %r27;
	st.shared.u16 	[%r122], %rs67;
	add.s32 	%r50, %r47, %r6;
	shr.u32 	%r123, %r176, 4;
	and.b32  	%r124, %r176, 15;
	add.s32 	%r51, %r123, %r4;
	add.s32 	%r52, %r124, %r172;
	setp.lt.s32 	%p27, %r51, %r81;
	setp.lt.s32 	%p28, %r52, %r83;
	and.pred  	%p29, %p27, %p28;
	@%p29 bra 	$L__BB0_29;
	mov.f32 	%f33, 0f00000000;
	// begin inline asm
	{  cvt.rn.f16.f32 %rs68, %f33;}

	// end inline asm
	bra.uni 	$L__BB0_30;
$L__BB0_29:
	mad.lo.s32 	%r125, %r51, %r83, %r52;
	mul.wide.s32 	%rd18, %r125, 2;
	add.s64 	%rd19, %rd1, %rd18;
	ld.global.nc.u16 	%rs68, [%rd19];
$L__BB0_30:
	mad.lo.s32 	%r126, %r6, 6, %r174;
	st.shared.u16 	[%r126], %rs68;
	add.s32 	%r127, %r50, %r6;
	add.s32 	%r173, %r127, %r6;
	add.s32 	%r177, %r177, %r27;
	add.s32 	%r176, %r176, %r27;
	add.s32 	%r175, %r175, %r27;
	add.s32 	%r174, %r174, %r28;
	setp.lt.u32 	%p30, %r173, 2048;
	@%p30 bra 	$L__BB0_18;
$L__BB0_31:
	setp.eq.s16 	%p31, %rs2, 2;
	mov.u32 	%r179, %r1;
	@%p31 bra 	$L__BB0_44;
	setp.lt.u32 	%p32, %r21, %r84;
	shr.u32 	%r128, %r1, 7;
	add.s32 	%r58, %r128, %r172;
	setp.lt.s32 	%p33, %r58, %r83;
	and.pred  	%p34, %p33, %p32;
	@%p34 bra 	$L__BB0_34;
	mov.f32 	%f34, 0f00000000;
	// begin inline asm
	{  cvt.rn.f16.f32 %rs69, %f34;}

	// end inline asm
	bra.uni 	$L__BB0_35;
$L__BB0_34:
	mad.lo.s32 	%r129, %r58, %r84, %r21;
	mul.wide.s32 	%rd20, %r129, 2;
	add.s64 	%rd21, %rd2, %rd20;
	ld.global.nc.u16 	%rs69, [%rd21];
$L__BB0_35:
	setp.eq.s16 	%p35, %rs2, 3;
	st.shared.u16 	[%r22], %rs69;
	mov.u32 	%r179, %r9;
	@%p35 bra 	$L__BB0_44;
	setp.lt.u32 	%p36, %r23, %r84;
	shr.u32 	%r130, %r9, 7;
	add.s32 	%r59, %r130, %r172;
	setp.lt.s32 	%p37, %r59, %r83;
	and.pred  	%p38, %p37, %p36;
	@%p38 bra 	$L__BB0_38;
	mov.f32 	%f35, 0f00000000;
	// begin inline asm
	{  cvt.rn.f16.f32 %rs70, %f35;}

	// end inline asm
	bra.uni 	$L__BB0_39;
$L__BB0_38:
	mad.lo.s32 	%r131, %r59, %r84, %r23;
	mul.wide.s32 	%rd22, %r131, 2;
	add.s64 	%rd23, %rd2, %rd22;
	ld.global.nc.u16 	%rs70, [%rd23];
$L__BB0_39:
	setp.eq.s16 	%p39, %rs2, 0;
	st.shared.u16 	[%r24], %rs70;
	mov.u32 	%r179, %r17;
	@%p39 bra 	$L__BB0_44;
	setp.lt.u32 	%p40, %r25, %r84;
	shr.u32 	%r132, %r17, 7;
	add.s32 	%r60, %r132, %r172;
	setp.lt.s32 	%p41, %r60, %r83;
	and.pred  	%p42, %p41, %p40;
	@%p42 bra 	$L__BB0_42;
	mov.f32 	%f36, 0f00000000;
	// begin inline asm
	{  cvt.rn.f16.f32 %rs71, %f36;}

	// end inline asm
	bra.uni 	$L__BB0_43;
$L__BB0_42:
	mad.lo.s32 	%r133, %r60, %r84, %r25;
	mul.wide.s32 	%rd24, %r133, 2;
	add.s64 	%rd25, %rd2, %rd24;
	ld.global.nc.u16 	%rs71, [%rd25];
$L__BB0_43:
	st.shared.u16 	[%r26], %rs71;
	mov.u32 	%r179, %r20;
$L__BB0_44:
	setp.lt.u16 	%p43, %rs1, 2;
	@%p43 bra 	$L__BB0_58;
$L__BB0_45:
	shr.u32 	%r134, %r179, 7;
	and.b32  	%r135, %r179, 127;
	add.s32 	%r63, %r134, %r172;
	add.s32 	%r64, %r135, %r5;
	setp.ge.s32 	%p44, %r63, %r83;
	setp.ge.s32 	%p45, %r64, %r84;
	or.pred  	%p46, %p44, %p45;
	@%p46 bra 	$L__BB0_47;
	mad.lo.s32 	%r136, %r63, %r84, %r64;
	mul.wide.s32 	%rd26, %r136, 2;
	add.s64 	%rd27, %rd2, %rd26;
	ld.global.nc.u16 	%rs72, [%rd27];
	bra.uni 	$L__BB0_48;
$L__BB0_47:
	mov.f32 	%f37, 0f00000000;
	// begin inline asm
	{  cvt.rn.f16.f32 %rs72, %f37;}

	// end inline asm
$L__BB0_48:
	shl.b32 	%r137, %r179, 1;
	mov.u32 	%r138, _ZZ16wmma_gemm_kernelPK6__halfS1_PfiiiE6shmemB;
	add.s32 	%r65, %r138, %r137;
	st.shared.u16 	[%r65], %rs72;
	add.s32 	%r66, %r179, %r6;
	shr.u32 	%r139, %r66, 7;
	and.b32  	%r140, %r66, 127;
	add.s32 	%r67, %r139, %r172;
	add.s32 	%r68, %r140, %r5;
	setp.lt.s32 	%p47, %r67, %r83;
	setp.lt.s32 	%p48, %r68, %r84;
	and.pred  	%p49, %p47, %p48;
	@%p49 bra 	$L__BB0_50;
	mov.f32 	%f38, 0f00000000;
	// begin inline asm
	{  cvt.rn.f16.f32 %rs73, %f38;}

	// end inline asm
	bra.uni 	$L__BB0_51;
$L__BB0_50:
	mad.lo.s32 	%r141, %r67, %r84, %r68;
	mul.wide.s32 	%rd28, %r141, 2;
	add.s64 	%rd29, %rd2, %rd28;
	ld.global.nc.u16 	%rs73, [%rd29];
$L__BB0_51:
	add.s32 	%r69, %r65, %r15;
	st.shared.u16 	[%r69], %rs73;
	add.s32 	%r70, %r66, %r6;
	shr.u32 	%r142, %r70, 7;
	and.b32  	%r143, %r70, 127;
	add.s32 	%r71, %r142, %r172;
	add.s32 	%r72, %r143, %r5;
	setp.lt.s32 	%p50, %r71, %r83;
	setp.lt.s32 	%p51, %r72, %r84;
	and.pred  	%p52, %p50, %p51;
	@%p52 bra 	$L__BB0_53;
	mov.f32 	%f39, 0f00000000;
	// begin inline asm
	{  cvt.rn.f16.f32 %rs74, %f39;}

	// end inline asm
	bra.uni 	$L__BB0_54;
$L__BB0_53:
	mad.lo.s32 	%r144, %r71, %r84, %r72;
	mul.wide.s32 	%rd30, %r144, 2;
	add.s64 	%rd31, %rd2, %rd30;
	ld.global.nc.u16 	%rs74, [%rd31];
$L__BB0_54:
	add.s32 	%r73, %r69, %r15;
	st.shared.u16 	[%r73], %rs74;
	add.s32 	%r74, %r70, %r6;
	shr.u32 	%r145, %r74, 7;
	and.b32  	%r146, %r74, 127;
	add.s32 	%r75, %r145, %r172;
	add.s32 	%r76, %r146, %r5;
	setp.lt.s32 	%p53, %r75, %r83;
	setp.lt.s32 	%p54, %r76, %r84;
	and.pred  	%p55, %p53, %p54;
	@%p55 bra 	$L__BB0_56;
	mov.f32 	%f40, 0f00000000;
	// begin inline asm
	{  cvt.rn.f16.f32 %rs75, %f40;}

	// end inline asm
	bra.uni 	$L__BB0_57;
$L__BB0_56:
	mad.lo.s32 	%r147, %r75, %r84, %r76;
	mul.wide.s32 	%rd32, %r147, 2;
	add.s64 	%rd33, %rd2, %rd32;
	ld.global.nc.u16 	%rs75, [%rd33];
$L__BB0_57:
	add.s32 	%r148, %r73, %r15;
	st.shared.u16 	[%r148], %rs75;
	add.s32 	%r179, %r74, %r6;
	setp.lt.u32 	%p56, %r179, 2048;
	@%p56 bra 	$L__BB0_45;
$L__BB0_58:
	bar.sync 	0;
	mov.b32 	%r149, 16;
	wmma.load.a.sync.aligned.row.m16n16k16.shared.f16 	{%r150, %r151, %r152, %r153, %r154, %r155, %r156, %r157}, [%r7], %r149;
	mov.b32 	%r158, 128;
	wmma.load.b.sync.aligned.col.m16n16k16.shared.f16 	{%r159, %r160, %r161, %r162, %r163, %r164, %r165, %r166}, [%r8], %r158;
	wmma.mma.sync.aligned.row.col.m16n16k16.f32.f32 {%f56, %f55, %f54, %f53, %f52, %f51, %f50, %f49}, {%r150, %r151, %r152, %r153, %r154, %r155, %r156, %r157}, {%r159, %r160, %r161, %r162, %r163, %r164, %r165, %r166}, {%f56, %f55, %f54, %f53, %f52, %f51, %f50, %f49};
	bar.sync 	0;
	add.s32 	%r172, %r172, 16;
	setp.lt.s32 	%p57, %r172, %r83;
	@%p57 bra 	$L__BB0_3;
$L__BB0_59:
	add.s32 	%r79, %r2, %r4;
	add.s32 	%r80, %r3, %r5;
	setp.ge.s32 	%p58, %r79, %r81;
	setp.ge.s32 	%p59, %r80, %r84;
	or.pred  	%p60, %p58, %p59;
	add.s32 	%r169, %r79, 16;
	setp.gt.s32 	%p61, %r169, %r81;
	or.pred  	%p62, %p60, %p61;
	add.s32 	%r170, %r80, 16;
	setp.gt.s32 	%p63, %r170, %r84;
	or.pred  	%p64, %p62, %p63;
	@%p64 bra 	$L__BB0_61;
	mul.lo.s32 	%r171, %r84, %r79;
	cvt.s64.s32 	%rd34, %r171;
	cvt.u64.u32 	%rd35, %r80;
	add.s64 	%rd36, %rd34, %rd35;
	cvta.to.global.u64 	%rd37, %rd3;
	shl.b64 	%rd38, %rd36, 2;
	add.s64 	%rd39, %rd37, %rd38;
	wmma.store.d.sync.aligned.row.m16n16k16.global.f32 	[%rd39], {%f56, %f55, %f54, %f53, %f52, %f51, %f50, %f49}, %r84;
$L__BB0_61:
	ret;

}


// ===== COMPILED SASS (sm_100) =====

	.target	sm_100

	.elftype	@"ET_EXEC"


//--------------------- .note.nv.tkinfo           --------------------------
	.section	.note.nv.tkinfo,"",@"SHT_NOTE"
	.sectionflags	@"SHF_NOTE_NV_TKINFO"
	.tkinfo
        /*0018*/ 	.word	0x00000002
        /*0030*/ 	.string	""
        /*0030*/ 	.string	"ptxas"
        /*0030*/ 	.string	"Cuda compilation tools, release 13.0, V13.0.88"
        /*0030*/ 	.string	"Build cuda_13.0.r13.0/compiler.36424714_0"
        /*0030*/ 	.string	"-arch sm_100 -m 64 "



//--------------------- .note.nv.cuinfo           --------------------------
	.section	.note.nv.cuinfo,"",@"SHT_NOTE"
	.sectionflags	@"SHF_NOTE_NV_CUINFO"
        /*0018*/ 	.short	0x0002
        /*001a*/ 	.short	0x0064
        /*001c*/ 	.short	0x0082
	.zero		2


//--------------------- .nv.info                  --------------------------
	.section	.nv.info,"",@"SHT_CUDA_INFO"
	.align	4


	//----- nvinfo : EIATTR_REGCOUNT
	.align		4
        /*0000*/ 	.byte	0x04, 0x2f
        /*0002*/ 	.short	(.L_1 - .L_0)
	.align		4
.L_0:
        /*0004*/ 	.word	index@(_Z16wmma_gemm_kernelPK6__halfS1_Pfiii)
        /*0008*/ 	.word	0x00000028


	//----- nvinfo : EIATTR_FRAME_SIZE
	.align		4
.L_1:
        /*000c*/ 	.byte	0x04, 0x11
        /*000e*/ 	.short	(.L_3 - .L_2)
	.align		4
.L_2:
        /*0010*/ 	.word	index@($__internal_0_$__cuda_sm20_div_u16)
        /*0014*/ 	.word	0x00000000


	//----- nvinfo : EIATTR_FRAME_SIZE
	.align		4
.L_3:
        /*0018*/ 	.byte	0x04, 0x11
        /*001a*/ 	.short	(.L_5 - .L_4)
	.align		4
.L_4:
        /*001c*/ 	.word	index@(_Z16wmma_gemm_kernelPK6__halfS1_Pfiii)
        /*0020*/ 	.word	0x00000000


	//----- nvinfo : EIATTR_MIN_STACK_SIZE
	.align		4
.L_5:
        /*0024*/ 	.byte	0x04, 0x12
        /*0026*/ 	.short	(.L_7 - .L_6)
	.align		4
.L_6:
        /*0028*/ 	.word	index@(_Z16wmma_gemm_kernelPK6__halfS1_Pfiii)
        /*002c*/ 	.word	0x00000000
.L_7:


//--------------------- .nv.compat                --------------------------
	.section	.nv.compat,"",@"SHT_CUDA_COMPAT_INFO"
	.align	4
        /*0000*/ 	.byte	0x02, 0x09, 0x00, 0x00, 0x02, 0x02, 0x01, 0x00, 0x02, 0x05, 0x05, 0x00, 0x03, 0x07, 0x01, 0x01
        /*0010*/ 	.byte	0x02, 0x03, 0x00, 0x00, 0x02, 0x06, 0x01, 0x00, 0x04, 0x0b, 0x08, 0x00, 0x01, 0x00, 0x00, 0x00
        /*0020*/ 	.byte	0x00, 0x00, 0x00, 0x00


//--------------------- .nv.info._Z16wmma_gemm_kernelPK6__halfS1_Pfiii --------------------------
	.section	.nv.info._Z16wmma_gemm_kernelPK6__halfS1_Pfiii,"",@"SHT_CUDA_INFO"
	.sectionflags	@""
	.align	4


	//----- nvinfo : EIATTR_CUDA_API_VERSION
	.align		4
        /*0000*/ 	.byte	0x04, 0x37
        /*0002*/ 	.short	(.L_9 - .L_8)
.L_8:
        /*0004*/ 	.word	0x00000082


	//----- nvinfo : EIATTR_KPARAM_INFO
	.align		4
.L_9:
        /*0008*/ 	.byte	0x04, 0x17
        /*000a*/ 	.short	(.L_11 - .L_10)
.L_10:
        /*000c*/ 	.word	0x00000000
        /*0010*/ 	.short	0x0005
        /*0012*/ 	.short	0x0020
        /*0014*/ 	.byte	0x00, 0xf0, 0x11, 0x00


	//----- nvinfo : EIATTR_KPARAM_INFO
	.align		4
.L_11:
        /*0018*/ 	.byte	0x04, 0x17
        /*001a*/ 	.short	(.L_13 - .L_12)
.L_12:
        /*001c*/ 	.word	0x00000000
        /*0020*/ 	.short	0x0004
        /*0022*/ 	.short	0x001c
        /*0024*/ 	.byte	0x00, 0xf0, 0x11, 0x00


	//----- nvinfo : EIATTR_KPARAM_INFO
	.align		4
.L_13:
        /*0028*/ 	.byte	0x04, 0x17
        /*002a*/ 	.short	(.L_15 - .L_14)
.L_14:
        /*002c*/ 	.word	0x00000000
        /*0030*/ 	.short	0x0003
        /*0032*/ 	.short	0x0018
        /*0034*/ 	.byte	0x00, 0xf0, 0x11, 0x00


	//----- nvinfo : EIATTR_KPARAM_INFO
	.align		4
.L_15:
        /*0038*/ 	.byte	0x04, 0x17
        /*003a*/ 	.short	(.L_17 - .L_16)
.L_16:
        /*003c*/ 	.word	0x00000000
        /*0040*/ 	.short	0x0002
        /*0042*/ 	.short	0x0010
        /*0044*/ 	.byte	0x00, 0xf5, 0x21, 0x00


	//----- nvinfo : EIATTR_KPARAM_INFO
	.align		4
.L_17:
        /*0048*/ 	.byte	0x04, 0x17
        /*004a*/ 	.short	(.L_19 - .L_18)
.L_18:
        /*004c*/ 	.word	0x00000000
        /*0050*/ 	.short	0x0001
        /*0052*/ 	.short	0x0008
        /*0054*/ 	.byte	0x00, 0xf5, 0x21, 0x00


	//----- nvinfo : EIATTR_KPARAM_INFO
	.align		4
.L_19:
        /*0058*/ 	.byte	0x04, 0x17
        /*005a*/ 	.short	(.L_21 - .L_20)
.L_20:
        /*005c*/ 	.word	0x00000000
        /*0060*/ 	.short	0x0000
        /*0062*/ 	.short	0x0000
        /*0064*/ 	.byte	0x00, 0xf5, 0x21, 0x00


	//----- nvinfo : EIATTR_SPARSE_MMA_MASK
	.align		4
.L_21:
        /*0068*/ 	.byte	0x03, 0x50
        /*006a*/ 	.short	0x0000


	//----- nvinfo : EIATTR_WMMA_USED
	.align		4
        /*006c*/ 	.byte	0x01, 0x2b
	.zero		2


	//----- nvinfo : EIATTR_MAXREG_COUNT
	.align		4
        /*0070*/ 	.byte	0x03, 0x1b
        /*0072*/ 	.short	0x00ff


	//----- nvinfo : EIATTR_NUM_BARRIERS
	.align		4
        /*0074*/ 	.byte	0x02, 0x4c
        /*0076*/ 	.byte	0x01
	.zero		1


	//----- nvinfo : EIATTR_MERCURY_ISA_VERSION
	.align		4
        /*0078*/ 	.byte	0x03, 0x5f
        /*007a*/ 	.short	0x0101


	//----- nvinfo : EIATTR_VRC_CTA_INIT_COUNT
	.align		4
        /*007c*/ 	.byte	0x02, 0x4a
	.zero		1
	.zero		1


	//----- nvinfo : EIATTR_EXIT_INSTR_OFFSETS
	.align		4
        /*0080*/ 	.byte	0x04, 0x1c
        /*0082*/ 	.short	(.L_23 - .L_22)


	//   ....[0]....
.L_22:
        /*0084*/ 	.word	0x00000080


	//   ....[1]....
        /*0088*/ 	.word	0x000014e0


	//   ....[2]....
        /*008c*/ 	.word	0x00001620


	//----- nvinfo : EIATTR_CRS_STACK_SIZE
	.align		4
.L_23:
        /*0090*/ 	.byte	0x04, 0x1e
        /*0092*/ 	.short	(.L_25 - .L_24)
.L_24:
        /*0094*/ 	.word	0x00000000


	//----- nvinfo : EIATTR_CBANK_PARAM_SIZE
	.align		4
.L_25:
        /*0098*/ 	.byte	0x03, 0x19
        /*009a*/ 	.short	0x0024


	//----- nvinfo : EIATTR_PARAM_CBANK
	.align		4
        /*009c*/ 	.byte	0x04, 0x0a
        /*009e*/ 	.short	(.L_27 - .L_26)
	.align		4
.L_26:
        /*00a0*/ 	.word	index@(.nv.constant0._Z16wmma_gemm_kernelPK6__halfS1_Pfiii)
        /*00a4*/ 	.short	0x0380
        /*00a6*/ 	.short	0x0024


	//----- nvinfo : EIATTR_SW_WAR
	.align		4
.L_27:
        /*00a8*/ 	.byte	0x04, 0x36
        /*00aa*/ 	.short	(.L_29 - .L_28)
.L_28:
        /*00ac*/ 	.word	0x00000008
.L_29:


//--------------------- .nv.callgraph             --------------------------
	.section	.nv.callgraph,"",@"SHT_CUDA_CALLGRAPH"
	.align	4
	.sectionentsize	8
	.align		4
        /*0000*/ 	.word	0x00000000
	.align		4
        /*0004*/ 	.word	0xffffffff
	.align		4
        /*0008*/ 	.word	0x00000000
	.align		4
        /*000c*/ 	.word	0xfffffffe
	.align		4
        /*0010*/ 	.word	0x00000000
	.align		4
        /*0014*/ 	.word	0xfffffffd
	.align		4
        /*0018*/ 	.word	0x00000000
	.align		4
        /*001c*/ 	.word	0xfffffffc


//--------------------- .text._Z16wmma_gemm_kernelPK6__halfS1_Pfiii --------------------------
	.section	.text._Z16wmma_gemm_kernelPK6__halfS1_Pfiii,"ax",@progbits
	.align	128
        .global         _Z16wmma_gemm_kernelPK6__halfS1_Pfiii
        .type           _Z16wmma_gemm_kernelPK6__halfS1_Pfiii,@function
        .size           _Z16wmma_gemm_kernelPK6__halfS1_Pfiii,(.L_x_25 - _Z16wmma_gemm_kernelPK6__halfS1_Pfiii)
        .other          _Z16wmma_gemm_kernelPK6__halfS1_Pfiii,@"STO_CUDA_ENTRY STV_DEFAULT"
_Z16wmma_gemm_kernelPK6__halfS1_Pfiii:
.text._Z16wmma_gemm_kernelPK6__halfS1_Pfiii:
[----:B------:R-:W-:Y:S08]  /*0000*/  LDC R1, c[0x0][0x37c] ;  /* 0x0000df00ff017b82 */ /* 0x000ff00000000800 */
[----:B------:R-:W0:Y:S08]  /*0010*/  S2UR UR6, SR_CTAID.Y ;  /* 0x00000000000679c3 */ /* 0x000e300000002600 */
[----:B------:R-:W1:Y:S08]  /*0020*/  S2UR UR5, SR_CTAID.X ;  /* 0x00000000000579c3 */ /* 0x000e700000002500 */
[----:B------:R-:W2:Y:S01]  /*0030*/  LDC.64 R2, c[0x0][0x398] ;  /* 0x0000e600ff027b82 */ /* 0x000ea20000000a00 */
[----:B0-----:R-:W-:-:S02]  /*0040*/  USHF.L.U32 UR6, UR6, 0x7, URZ ;  /* 0x0000000706067899 */ /* 0x001fc400080006ff */
[----:B-1----:R-:W-:-:S04]  /*0050*/  USHF.L.U32 UR5, UR5, 0x7, URZ ;  /* 0x0000000705057899 */ /* 0x002fc800080006ff */
[----:B--2---:R-:W-:-:S04]  /*0060*/  ISETP.LE.AND P0, PT, R3, UR6, PT ;  /* 0x0000000603007c0c */ /* 0x004fc8000bf03270 */
[----:B------:R-:W-:-:S13]  /*0070*/  ISETP.LE.OR P0, PT, R2, UR5, P0 ;  /* 0x0000000502007c0c */ /* 0x000fda0008703670 */
[----:B------:R-:W-:Y:S05]  /*0080*/  @P0 EXIT ;  /* 0x000000000000094d */ /* 0x000fea0003800000 */
[----:B------:R-:W0:Y:S01]  /*0090*/  S2R R0, SR_TID.X ;  /* 0x0000000000007919 */ /* 0x000e220000002100 */
[----:B------:R-:W1:Y:S01]  /*00a0*/  LDCU UR4, c[0x0][0x3a0] ;  /* 0x00007400ff0477ac */ /* 0x000e620008000800 */
[----:B------:R-:W-:Y:S02]  /*00b0*/  CS2R R14, SRZ ;  /* 0x00000000000e7805 */ /* 0x000fe4000001ff00 */
[----:B------:R-:W-:Y:S02]  /*00c0*/  CS2R R12, SRZ ;  /* 0x00000000000c7805 */ /* 0x000fe4000001ff00 */
[----:B------:R-:W-:Y:S02]  /*00d0*/  CS2R R10, SRZ ;  /* 0x00000000000a7805 */ /* 0x000fe4000001ff00 */
[----:B------:R-:W-:Y:S01]  /*00e0*/  CS2R R8, SRZ ;  /* 0x0000000000087805 */ /* 0x000fe2000001ff00 */
[----:B------:R-:W2:Y:S01]  /*00f0*/  LDCU.64 UR10, c[0x0][0x358] ;  /* 0x00006b00ff0a77ac */ /* 0x000ea20008000a00 */
[----:B-1----:R-:W-:Y:S01]  /*0100*/  UISETP.GE.AND UP0, UPT, UR4, 0x1, UPT ;  /* 0x000000010400788c */ /* 0x002fe2000bf06270 */
[----:B0-----:R-:W-:-:S04]  /*0110*/  SHF.R.U32.HI R2, RZ, 0x1, R0 ;  /* 0x00000001ff027819 */ /* 0x001fc80000011600 */
[----:B------:R-:W-:-:S04]  /*0120*/  LOP3.LUT R2, R2, 0x70, RZ, 0xc0, !PT ;  /* 0x0000007002027812 */ /* 0x000fc800078ec0ff */
[----:B--2---:R-:W-:Y:S05]  /*0130*/  BRA.U !UP0, `(.L_x_0) ;  /* 0x0000001108b87547 */ /* 0x004fea000b800000 */
[----:B------:R-:W0:Y:S01]  /*0140*/  LDC R3, c[0x0][0x360] ;  /* 0x0000d800ff037b82 */ /* 0x000e220000000800 */
[----:B------:R-:W-:Y:S01]  /*0150*/  UMOV UR4, 0x400 ;  /* 0x0000040000047882 */ /* 0x000fe20000000000 */
[----:B------:R-:W-:Y:S01]  /*0160*/  MOV R18, 0x230 ;  /* 0x0000023000127802 */ /* 0x000fe20000000f00 */
[----:B------:R-:W-:-:S05]  /*0170*/  UIADD3 UR7, UPT, UPT, UR4, 0x1010, URZ ;  /* 0x0000101004077890 */ /* 0x000fca000fffe0ff */
[----:B------:R-:W1:Y:S01]  /*0180*/  S2UR UR8, SR_CgaCtaId ;  /* 0x00000000000879c3 */ /* 0x000e620000008800 */
[----:B0-----:R-:W-:Y:S01]  /*0190*/  IMAD.IADD R4, R0, 0x1, R3 ;  /* 0x0000000100047824 */ /* 0x001fe200078e0203 */
[----:B------:R-:W-:-:S03]  /*01a0*/  LOP3.LUT R7, R3, 0xffff, RZ, 0xc0, !PT ;  /* 0x0000ffff03077812 */ /* 0x000fc600078ec0ff */
[----:B------:R-:W-:Y:S01]  /*01b0*/  IMAD.MOV R6, RZ, RZ, -R4 ;  /* 0x000000ffff067224 */ /* 0x000fe200078e0a04 */
[----:B-1----:R-:W-:-:S04]  /*01c0*/  ULEA UR7, UR8, UR7, 0x18 ;  /* 0x0000000708077291 */ /* 0x002fc8000f8ec0ff */
[----:B------:R-:W-:Y:S01]  /*01d0*/  PRMT R6, R6, 0x7710, RZ ;  /* 0x0000771006067816 */ /* 0x000fe200000000ff */
[----:B------:R-:W-:-:S04]  /*01e0*/  ULEA UR4, UR8, UR4, 0x18 ;  /* 0x0000000408047291 */ /* 0x000fc8000f8ec0ff */
[----:B------:R-:W-:Y:S01]  /*01f0*/  VIADD R6, R6, 0x7ff ;  /* 0x000007ff06067836 */ /* 0x000fe20000000000 */
[----:B------:R-:W-:-:S04]  /*0200*/  LEA R5, R2, UR7, 0x1 ;  /* 0x0000000702057c11 */ /* 0x000fc8000f8e08ff */
[----:B------:R-:W-:-:S07]  /*0210*/  LOP3.LUT R6, R6, 0xffff, RZ, 0xc0, !PT ;  /* 0x0000ffff06067812 */ /* 0x000fce00078ec0ff */
[----:B------:R-:W-:Y:S05]  /*0220*/  CALL.REL.NOINC `($__internal_0_$__cuda_sm20_div_u16) ;  /* 0x0000001400007944 */ /* 0x000fea0003c00000 */
[----:B------:R-:W-:Y:S01]  /*0230*/  LOP3.LUT R27, R0, 0x7f, RZ, 0xc0, !PT ;  /* 0x0000007f001b7812 */ /* 0x000fe200078ec0ff */
[C---:B------:R-:W-:Y:S01]  /*0240*/  IMAD.IADD R26, R4.reuse, 0x1, R3 ;  /* 0x00000001041a7824 */ /* 0x040fe200078e0203 */
[----:B------:R-:W-:Y:S01]  /*0250*/  LOP3.LUT R29, R4, 0x7f, RZ, 0xc0, !PT ;  /* 0x0000007f041d7812 */ /* 0x000fe200078ec0ff */
[----:B------:R-:W-:Y:S01]  /*0260*/  IMAD.MOV.U32 R15, RZ, RZ, RZ ;  /* 0x000000ffff0f7224 */ /* 0x000fe200078e00ff */
[C---:B------:R-:W-:Y:S01]  /*0270*/  LEA R24, R0.reuse, UR4, 0x1 ;  /* 0x0000000400187c11 */ /* 0x040fe2000f8e08ff */
[----:B------:R-:W-:Y:S01]  /*0280*/  VIADD R27, R27, UR6 ;  /* 0x000000061b1b7c36 */ /* 0x000fe20008000000 */
[C---:B------:R-:W-:Y:S01]  /*0290*/  LEA R28, R0.reuse, UR7, 0x1 ;  /* 0x00000007001c7c11 */ /* 0x040fe2000f8e08ff */
[----:B------:R-:W-:Y:S01]  /*02a0*/  VIADD R29, R29, UR6 ;  /* 0x000000061d1d7c36 */ /* 0x000fe20008000000 */
[----:B------:R-:W-:Y:S01]  /*02b0*/  LOP3.LUT R6, R7, 0x3, RZ, 0xc0, !PT ;  /* 0x0000000307067812 */ /* 0x000fe200078ec0ff */
[C---:B------:R-:W-:Y:S01]  /*02c0*/  IMAD R30, R3.reuse, 0x2, R24 ;  /* 0x00000002031e7824 */ /* 0x040fe200078e0218 */
[----:B------:R-:W-:Y:S01]  /*02d0*/  LOP3.LUT R25, R0, 0xf, RZ, 0xc0, !PT ;  /* 0x0000000f00197812 */ /* 0x000fe200078ec0ff */
[----:B------:R-:W-:Y:S01]  /*02e0*/  IMAD R32, R3, 0x2, R28 ;  /* 0x0000000203207824 */ /* 0x000fe200078e021c */
[----:B------:R-:W-:-:S06]  /*02f0*/  UMOV UR4, URZ ;  /* 0x000000ff00047c82 */ /* 0x000fcc0008000000 */
.L_x_23:
[----:B------:R-:W-:Y:S01]  /*0300*/  ISETP.NE.AND P0, PT, R6, 0x2, PT ;  /* 0x000000020600780c */ /* 0x000fe20003f05270 */
[----:B------:R-:W-:Y:S01]  /*0310*/  BSSY.RECONVERGENT B0, `(.L_x_1) ;  /* 0x0000036000007945 */ /* 0x000fe20003800200 */
[----:B------:R-:W-:-:S11]  /*0320*/  IMAD.MOV.U32 R31, RZ, RZ, R0 ;  /* 0x000000ffff1f7224 */ /* 0x000fd600078e0000 */
[----:B------:R-:W-:Y:S05]  /*0330*/  @!P0 BRA `(.L_x_2) ;  /* 0x0000000000cc8947 */ /* 0x000fea0003800000 */
[----:B------:R-:W0:Y:S01]  /*0340*/  LDC R18, c[0x0][0x3a0] ;  /* 0x0000e800ff127b82 */ /* 0x000e220000000800 */
[----:B------:R-:W-:Y:S01]  /*0350*/  VIADD R21, R25, UR4 ;  /* 0x0000000419157c36 */ /* 0x000fe20008000000 */
[----:B------:R-:W-:Y:S01]  /*0360*/  LEA.HI R20, R0, UR5, RZ, 0x1c ;  /* 0x0000000500147c11 */ /* 0x000fe2000f8fe0ff */
[----:B------:R-:W-:Y:S05]  /*0370*/  BSSY.RECONVERGENT B1, `(.L_x_3) ;  /* 0x000000a000017945 */ /* 0x000fea0003800200 */
[----:B------:R-:W1:Y:S01]  /*0380*/  LDC R19, c[0x0][0x398] ;  /* 0x0000e600ff137b82 */ /* 0x000e620000000800 */
[----:B0-----:R-:W-:-:S04]  /*0390*/  ISETP.GE.AND P0, PT, R21, R18, PT ;  /* 0x000000121500720c */ /* 0x001fc80003f06270 */
[----:B-1----:R-:W-:-:S13]  /*03a0*/  ISETP.LT.AND P0, PT, R20, R19, !P0 ;  /* 0x000000131400720c */ /* 0x002fda0004701270 */
[----:B------:R-:W-:Y:S01]  /*03b0*/  @!P0 PRMT R17, RZ, 0x7610, R17 ;  /* 0x00007610ff118816 */ /* 0x000fe20000000011 */
[----:B------:R-:W-:Y:S06]  /*03c0*/  @!P0 BRA `(.L_x_4) ;  /* 0x0000000000108947 */ /* 0x000fec0003800000 */
[----:B------:R-:W0:Y:S01]  /*03d0*/  LDC.64 R16, c[0x0][0x380] ;  /* 0x0000e000ff107b82 */ /* 0x000e220000000a00 */
[----:B------:R-:W-:-:S04]  /*03e0*/  IMAD R21, R20, R18, R21 ;  /* 0x0000001214157224 */ /* 0x000fc800078e0215 */
[----:B0-----:R-:W-:-:S06]  /*03f0*/  IMAD.WIDE R16, R21, 0x2, R16 ;  /* 0x0000000215107825 */ /* 0x001fcc00078e0210 */
[----:B------:R0:W5:Y:S02]  /*0400*/  LDG.E.U16.CONSTANT R17, desc[UR10][R16.64] ;  /* 0x0000000a10117981 */ /* 0x000164000c1e9500 */
.L_x_4:
[----:B------:R-:W-:Y:S05]  /*0410*/  BSYNC.RECONVERGENT B1 ;  /* 0x0000000000017941 */ /* 0x000fea0003800200 */
.L_x_3:
[----:B-----5:R1:W-:Y:S01]  /*0420*/  STS.U16 [R24], R17 ;  /* 0x0000001118007388 */ /* 0x0203e20000000400 */
[----:B------:R-:W-:Y:S01]  /*0430*/  ISETP.NE.AND P0, PT, R6, 0x3, PT ;  /* 0x000000030600780c */ /* 0x000fe20003f05270 */
[----:B------:R-:W-:-:S12]  /*0440*/  IMAD.MOV.U32 R31, RZ, RZ, R4 ;  /* 0x000000ffff1f7224 */ /* 0x000fd800078e0004 */
[----:B-1----:R-:W-:Y:S05]  /*0450*/  @!P0 BRA `(.L_x_2) ;  /* 0x0000000000848947 */ /* 0x002fea0003800000 */
[C---:B0-----:R-:W-:Y:S01]  /*0460*/  LOP3.LUT R16, R4.reuse, 0xf, RZ, 0xc0, !PT ;  /* 0x0000000f04107812 */ /* 0x041fe200078ec0ff */
[----:B------:R-:W-:Y:S01]  /*0470*/  BSSY.RECONVERGENT B1, `(.L_x_5) ;  /* 0x000000b000017945 */ /* 0x000fe20003800200 */
[----:B------:R-:W-:-:S03]  /*0480*/  LEA.HI R20, R4, UR5, RZ, 0x1c ;  /* 0x0000000504147c11 */ /* 0x000fc6000f8fe0ff */
[----:B------:R-:W-:-:S05]  /*0490*/  VIADD R21, R16, UR4 ;  /* 0x0000000410157c36 */ /* 0x000fca0008000000 */
[----:B------:R-:W-:-:S04]  /*04a0*/  ISETP.GE.AND P0, PT, R21, R18, PT ;  /* 0x000000121500720c */ /* 0x000fc80003f06270 */
[----:B------:R-:W-:-:S13]  /*04b0*/  ISETP.LT.AND P0, PT, R20, R19, !P0 ;  /* 0x000000131400720c */ /* 0x000fda0004701270 */
[----:B------:R-:W-:Y:S01]  /*04c0*/  @!P0 PRMT R17, RZ, 0x7610, R17 ;  /* 0x00007610ff118816 */ /* 0x000fe20000000011 */
[----:B------:R-:W-:Y:S06]  /*04d0*/  @!P0 BRA `(.L_x_6) ;  /* 0x0000000000108947 */ /* 0x000fec0003800000 */
[----:B------:R-:W0:Y:S01]  /*04e0*/  LDC.64 R16, c[0x0][0x380] ;  /* 0x0000e000ff107b82 */ /* 0x000e220000000a00 */
[----:B------:R-:W-:-:S04]  /*04f0*/  IMAD R21, R20, R18, R21 ;  /* 0x0000001214157224 */ /* 0x000fc800078e0215 */
[----:B0-----:R-:W-:-:S06]  /*0500*/  IMAD.WIDE R16, R21, 0x2, R16 ;  /* 0x0000000215107825 */ /* 0x001fcc00078e0210 */
[----:B------:R0:W5:Y:S02]  /*0510*/  LDG.E.U16.CONSTANT R17, desc[UR10][R16.64] ;  /* 0x0000000a10117981 */ /* 0x000164000c1e9500 */
.L_x_6:
[----:B------:R-:W-:Y:S05]  /*0520*/  BSYNC.RECONVERGENT B1 ;  /* 0x0000000000017941 */ /* 0x000fea0003800200 */
.L_x_5:
[----:B-----5:R1:W-:Y:S01]  /*0530*/  STS.U16 [R30], R17 ;  /* 0x000000111e007388 */ /* 0x0203e20000000400 */
[----:B------:R-:W-:Y:S01]  /*0540*/  ISETP.NE.AND P0, PT, R6, RZ, PT ;  /* 0x000000ff0600720c */ /* 0x000fe20003f05270 */
[----:B------:R-:W-:-:S12]  /*0550*/  IMAD.MOV.U32 R31, RZ, RZ, R26 ;  /* 0x000000ffff1f7224 */ /* 0x000fd800078e001a */
[----:B-1----:R-:W-:Y:S05]  /*0560*/  @!P0 BRA `(.L_x_2) ;  /* 0x0000000000408947 */ /* 0x002fea0003800000 */
[C---:B0-----:R-:W-:Y:S01]  /*0570*/  LOP3.LUT R16, R26.reuse, 0xf, RZ, 0xc0, !PT ;  /* 0x0000000f1a107812 */ /* 0x041fe200078ec0ff */
[----:B------:R-:W-:Y:S01]  /*0580*/  BSSY.RECONVERGENT B1, `(.L_x_7) ;  /* 0x000000c000017945 */ /* 0x000fe20003800200 */
[----:B------:R-:W-:Y:S01]  /*0590*/  LEA.HI R20, R26, UR5, RZ, 0x1c ;  /* 0x000000051a147c11 */ /* 0x000fe2000f8fe0ff */
[----:B------:R-:W-:Y:S02]  /*05a0*/  IMAD R21, R3, 0x2, R30 ;  /* 0x0000000203157824 */ /* 0x000fe400078e021e */
        /* <DEDUP_REMOVED lines=9> */
.L_x_8:
[----:B------:R-:W-:Y:S05]  /*0640*/  BSYNC.RECONVERGENT B1 ;  /* 0x0000000000017941 */ /* 0x000fea0003800200 */
.L_x_7:
[----:B-----5:R1:W-:Y:S01]  /*0650*/  STS.U16 [R21], R16 ;  /* 0x0000001015007388 */ /* 0x0203e20000000400 */
[----:B------:R-:W-:-:S07]  /*0660*/  IMAD.IADD R31, R26, 0x1, R3 ;  /* 0x000000011a1f7824 */ /* 0x000fce00078e0203 */
.L_x_2:
[----:B------:R-:W-:Y:S05]  /*0670*/  BSYNC.RECONVERGENT B0 ;  /* 0x0000000000007941 */ /* 0x000fea0003800200 */
.L_x_1:
[----:B01----:R-:W-:Y:S01]  /*0680*/  LOP3.LUT R16, R7, 0xffff, RZ, 0xc0, !PT ;  /* 0x0000ffff07107812 */ /* 0x003fe200078ec0ff */
[----:B------:R-:W0:Y:S01]  /*0690*/  LDCU UR9, c[0x0][0x3a0] ;  /* 0x00007400ff0977ac */ /* 0x000e220008000800 */
[----:B------:R-:W-:Y:S01]  /*06a0*/  BSSY.RECONVERGENT B0, `(.L_x_9) ;  /* 0x0000043000007945 */ /* 0x000fe20003800200 */
[----:B------:R-:W-:Y:S02]  /*06b0*/  ISETP.NE.AND P2, PT, R6, 0x2, PT ;  /* 0x000000020600780c */ /* 0x000fe40003f45270 */
[----:B------:R-:W-:Y:S01]  /*06c0*/  ISETP.GE.U32.AND P0, PT, R16, 0x2, PT ;  /* 0x000000021000780c */ /* 0x000fe20003f06070 */
[----:B------:R-:W1:-:S12]  /*06d0*/  LDCU UR12, c[0x0][0x398] ;  /* 0x00007300ff0c77ac */ /* 0x000e580008000800 */
[----:B------:R-:W-:Y:S05]  /*06e0*/  @!P0 BRA `(.L_x_10) ;  /* 0x0000000000f88947 */ /* 0x000fea0003800000 */
[----:B------:R-:W2:Y:S01]  /*06f0*/  S2UR UR8, SR_CgaCtaId ;  /* 0x00000000000879c3 */ /* 0x000ea20000008800 */
[----:B------:R-:W-:Y:S01]  /*0700*/  UMOV UR7, 0x400 ;  /* 0x0000040000077882 */ /* 0x000fe20000000000 */
[C-C-:B------:R-:W-:Y:S02]  /*0710*/  IMAD R22, R3.reuse, 0x2, R31.reuse ;  /* 0x0000000203167824 */ /* 0x140fe400078e021f */
[----:B------:R-:W-:Y:S02]  /*0720*/  IMAD R34, R3, 0x3, R31 ;  /* 0x0000000303227824 */ /* 0x000fe400078e021f */
[----:B------:R-:W-:Y:S01]  /*0730*/  IMAD.IADD R36, R31, 0x1, R3 ;  /* 0x000000011f247824 */ /* 0x000fe200078e0203 */
[----:B--2---:R-:W-:-:S06]  /*0740*/  ULEA UR7, UR8, UR7, 0x18 ;  /* 0x0000000708077291 */ /* 0x004fcc000f8ec0ff */
[----:B------:R-:W-:-:S07]  /*0750*/  LEA R23, R31, UR7, 0x1 ;  /* 0x000000071f177c11 */ /* 0x000fce000f8e08ff */
.L_x_11:
[C---:B--2---:R-:W-:Y:S02]  /*0760*/  LOP3.LUT R16, R36.reuse, 0xf, RZ, 0xc0, !PT ;  /* 0x0000000f24107812 */ /* 0x044fe400078ec0ff */
[----:B------:R-:W-:Y:S02]  /*0770*/  LEA.HI R17, R36, UR5, RZ, 0x1c ;  /* 0x0000000524117c11 */ /* 0x000fe4000f8fe0ff */
[C---:B------:R-:W-:Y:S01]  /*0780*/  LEA.HI R19, R31.reuse, UR5, RZ, 0x1c ;  /* 0x000000051f137c11 */ /* 0x040fe2000f8fe0ff */
[----:B------:R-:W-:Y:S01]  /*0790*/  VIADD R18, R16, UR4 ;  /* 0x0000000410127c36 */ /* 0x000fe20008000000 */
[----:B------:R-:W-:-:S04]  /*07a0*/  LOP3.LUT R16, R31, 0xf, RZ, 0xc0, !PT ;  /* 0x0000000f1f107812 */ /* 0x000fc800078ec0ff */
[----:B0-----:R-:W-:Y:S01]  /*07b0*/  ISETP.GE.AND P0, PT, R18, UR9, PT ;  /* 0x0000000912007c0c */ /* 0x001fe2000bf06270 */
[----:B------:R-:W-:-:S03]  /*07c0*/  VIADD R16, R16, UR4 ;  /* 0x0000000410107c36 */ /* 0x000fc60008000000 */
[----:B-1----:R-:W-:Y:S02]  /*07d0*/  ISETP.LT.AND P0, PT, R17, UR12, !P0 ;  /* 0x0000000c11007c0c */ /* 0x002fe4000c701270 */
[----:B------:R-:W-:-:S04]  /*07e0*/  ISETP.GE.AND P1, PT, R16, UR9, PT ;  /* 0x0000000910007c0c */ /* 0x000fc8000bf26270 */
[----:B------:R-:W-:-:S07]  /*07f0*/  ISETP.GE.OR P1, PT, R19, UR12, P1 ;  /* 0x0000000c13007c0c */ /* 0x000fce0008f26670 */
[----:B------:R-:W0:Y:S01]  /*0800*/  @P0 LDC.64 R20, c[0x0][0x380] ;  /* 0x0000e000ff140b82 */ /* 0x000e220000000a00 */
[----:B------:R-:W-:Y:S01]  /*0810*/  @P0 IMAD R17, R17, UR9, R18 ;  /* 0x0000000911110c24 */ /* 0x000fe2000f8e0212 */
[----:B------:R-:W-:-:S04]  /*0820*/  @!P0 PRMT R33, RZ, 0x7610, R33 ;  /* 0x00007610ff218816 */ /* 0x000fc80000000021 */
[----:B------:R-:W-:Y:S01]  /*0830*/  @!P1 IMAD R19, R19, UR9, R16 ;  /* 0x0000000913139c24 */ /* 0x000fe2000f8e0210 */
[C---:B------:R-:W-:Y:S01]  /*0840*/  LEA.HI R35, R22.reuse, UR5, RZ, 0x1c ;  /* 0x0000000516237c11 */ /* 0x040fe2000f8fe0ff */
[----:B0-----:R-:W-:Y:S01]  /*0850*/  @P0 IMAD.WIDE R20, R17, 0x2, R20 ;  /* 0x0000000211140825 */ /* 0x001fe200078e0214 */
[----:B------:R-:W-:-:S04]  /*0860*/  LOP3.LUT R17, R22, 0xf, RZ, 0xc0, !PT ;  /* 0x0000000f16117812 */ /* 0x000fc800078ec0ff */
[----:B------:R0:W2:Y:S01]  /*0870*/  @P0 LDG.E.U16.CONSTANT R33, desc[UR10][R20.64] ;  /* 0x0000000a14210981 */ /* 0x0000a2000c1e9500 */
[----:B------:R-:W-:Y:S02]  /*0880*/  VIADD R18, R17, UR4 ;  /* 0x0000000411127c36 */ /* 0x000fe40008000000 */
[----:B------:R-:W1:Y:S03]  /*0890*/  @!P1 LDC.64 R16, c[0x0][0x380] ;  /* 0x0000e000ff109b82 */ /* 0x000e660000000a00 */
[----:B------:R-:W-:-:S04]  /*08a0*/  ISETP.GE.AND P0, PT, R18, UR9, PT ;  /* 0x0000000912007c0c */ /* 0x000fc8000bf06270 */
[----:B------:R-:W-:-:S13]  /*08b0*/  ISETP.LT.AND P0, PT, R35, UR12, !P0 ;  /* 0x0000000c23007c0c */ /* 0x000fda000c701270 */
[----:B------:R-:W-:Y:S02]  /*08c0*/  @P0 IMAD R35, R35, UR9, R18 ;  /* 0x0000000923230c24 */ /* 0x000fe4000f8e0212 */
[----:B-1----:R-:W-:Y:S02]  /*08d0*/  @!P1 IMAD.WIDE R16, R19, 0x2, R16 ;  /* 0x0000000213109825 */ /* 0x002fe400078e0210 */
[----:B------:R-:W1:Y:S01]  /*08e0*/  @P0 LDC.64 R18, c[0x0][0x380] ;  /* 0x0000e000ff120b82 */ /* 0x000e620000000a00 */
[----:B0-----:R-:W-:Y:S02]  /*08f0*/  LOP3.LUT R20, R34, 0xf, RZ, 0xc0, !PT ;  /* 0x0000000f22147812 */ /* 0x001fe400078ec0ff */
[----:B------:R-:W3:Y:S03]  /*0900*/  @!P1 LDG.E.U16.CONSTANT R37, desc[UR10][R16.64] ;  /* 0x0000000a10259981 */ /* 0x000ee6000c1e9500 */
[----:B------:R-:W-:Y:S01]  /*0910*/  VIADD R21, R20, UR4 ;  /* 0x0000000414157c36 */ /* 0x000fe20008000000 */
[----:B------:R-:W-:Y:S01]  /*0920*/  LEA.HI R20, R34, UR5, RZ, 0x1c ;  /* 0x0000000522147c11 */ /* 0x000fe2000f8fe0ff */
[----:B-1----:R-:W-:Y:S01]  /*0930*/  @P0 IMAD.WIDE R18, R35, 0x2, R18 ;  /* 0x0000000223120825 */ /* 0x002fe200078e0212 */
[----:B------:R-:W-:-:S06]  /*0940*/  @!P0 PRMT R35, RZ, 0x7610, R35 ;  /* 0x00007610ff238816 */ /* 0x000fcc0000000023 */
[----:B------:R0:W4:Y:S01]  /*0950*/  @P0 LDG.E.U16.CONSTANT R35, desc[UR10][R18.64] ;  /* 0x0000000a12230981 */ /* 0x000122000c1e9500 */
[----:B------:R-:W-:-:S04]  /*0960*/  ISETP.GE.AND P0, PT, R21, UR9, PT ;  /* 0x0000000915007c0c */ /* 0x000fc8000bf06270 */
[----:B------:R-:W-:-:S13]  /*0970*/  ISETP.LT.AND P0, PT, R20, UR12, !P0 ;  /* 0x0000000c14007c0c */ /* 0x000fda000c701270 */
[----:B0-----:R-:W-:Y:S02]  /*0980*/  @P0 IMAD R19, R20, UR9, R21 ;  /* 0x0000000914130c24 */ /* 0x001fe4000f8e0215 */
[----:B------:R-:W0:Y:S01]  /*0990*/  @P0 LDC.64 R20, c[0x0][0x380] ;  /* 0x0000e000ff140b82 */ /* 0x000e220000000a00 */
[----:B------:R-:W-:Y:S01]  /*09a0*/  @!P0 PRMT R16, RZ, 0x7610, R16 ;  /* 0x00007610ff108816 */ /* 0x000fe20000000010 */
[----:B0-----:R-:W-:-:S05]  /*09b0*/  @P0 IMAD.WIDE R20, R19, 0x2, R20 ;  /* 0x0000000213140825 */ /* 0x001fca00078e0214 */
[----:B------:R-:W5:Y:S01]  /*09c0*/  @P0 LDG.E.U16.CONSTANT R16, desc[UR10][R20.64] ;  /* 0x0000000a14100981 */ /* 0x000f62000c1e9500 */
[C-C-:B------:R-:W-:Y:S02]  /*09d0*/  IMAD R18, R3.reuse, 0x2, R23.reuse ;  /* 0x0000000203127824 */ /* 0x140fe400078e0217 */
[C-C-:B------:R-:W-:Y:S02]  /*09e0*/  IMAD R19, R3.reuse, 0x4, R23.reuse ;  /* 0x0000000403137824 */ /* 0x140fe400078e0217 */
[C---:B------:R-:W-:Y:S01]  /*09f0*/  IMAD R17, R3.reuse, 0x6, R23 ;  /* 0x0000000603117824 */ /* 0x040fe200078e0217 */
[----:B------:R-:W-:-:S04]  /*0a00*/  IADD3 R31, PT, PT, R3, R31, R3 ;  /* 0x0000001f031f7210 */ /* 0x000fc80007ffe003 */
[----:B------:R-:W-:-:S04]  /*0a10*/  IADD3 R31, PT, PT, R3, R31, R3 ;  /* 0x0000001f031f7210 */ /* 0x000fc80007ffe003 */
[----:B------:R-:W-:Y:S01]  /*0a20*/  ISETP.GE.U32.AND P0, PT, R31, 0x800, PT ;  /* 0x000008001f00780c */ /* 0x000fe20003f06070 */
[C---:B------:R-:W-:Y:S02]  /*0a30*/  IMAD R22, R3.reuse, 0x4, R22 ;  /* 0x0000000403167824 */ /* 0x040fe400078e0216 */
[C---:B------:R-:W-:Y:S02]  /*0a40*/  IMAD R34, R3.reuse, 0x4, R34 ;  /* 0x0000000403227824 */ /* 0x040fe400078e0222 */
[----:B------:R-:W-:Y:S01]  /*0a50*/  IMAD R36, R3, 0x4, R36 ;  /* 0x0000000403247824 */ /* 0x000fe200078e0224 */
[----:B------:R-:W-:-:S05]  /*0a60*/  @P1 PRMT R37, RZ, 0x7610, R37 ;  /* 0x00007610ff251816 */ /* 0x000fca0000000025 */
[----:B---3--:R0:W-:Y:S04]  /*0a70*/  STS.U16 [R23], R37 ;  /* 0x0000002517007388 */ /* 0x0081e80000000400 */
[----:B--2---:R2:W-:Y:S04]  /*0a80*/  STS.U16 [R18], R33 ;  /* 0x0000002112007388 */ /* 0x0045e80000000400 */
[----:B----4-:R2:W-:Y:S01]  /*0a90*/  STS.U16 [R19], R35 ;  /* 0x0000002313007388 */ /* 0x0105e20000000400 */
[----:B0-----:R-:W-:-:S03]  /*0aa0*/  IMAD R23, R3, 0x8, R23 ;  /* 0x0000000803177824 */ /* 0x001fc600078e0217 */
[----:B-----5:R2:W-:Y:S01]  /*0ab0*/  STS.U16 [R17], R16 ;  /* 0x0000001011007388 */ /* 0x0205e20000000400 */
[----:B------:R-:W-:Y:S05]  /*0ac0*/  @!P0 BRA `(.L_x_11) ;  /* 0xfffffffc00248947 */ /* 0x000fea000383ffff */
.L_x_10:
[----:B01----:R-:W-:Y:S05]  /*0ad0*/  BSYNC.RECONVERGENT B0 ;  /* 0x0000000000007941 */ /* 0x003fea0003800200 */
.L_x_9:
[----:B------:R-:W-:Y:S01]  /*0ae0*/  BSSY.RECONVERGENT B0, `(.L_x_12) ;  /* 0x0000033000007945 */ /* 0x000fe20003800200 */
[----:B------:R-:W-:-:S03]  /*0af0*/  IMAD.MOV.U32 R34, RZ, RZ, R0 ;  /* 0x000000ffff227224 */ /* 0x000fc600078e0000 */
[----:B------:R-:W-:Y:S05]  /*0b00*/  @!P2 BRA `(.L_x_13) ;  /* 0x0000000000c0a947 */ /* 0x000fea0003800000 */
[----:B--2---:R-:W0:Y:S01]  /*0b10*/  LDC R18, c[0x0][0x39c] ;  /* 0x0000e700ff127b82 */ /* 0x004e220000000800 */
[----:B------:R-:W-:Y:S01]  /*0b20*/  LEA.HI R20, R0, UR4, RZ, 0x19 ;  /* 0x0000000400147c11 */ /* 0x000fe2000f8fc8ff */
[----:B------:R-:W-:Y:S06]  /*0b30*/  BSSY.RECONVERGENT B1, `(.L_x_14) ;  /* 0x000000a000017945 */ /* 0x000fec0003800200 */
[----:B------:R-:W1:Y:S01]  /*0b40*/  LDC R19, c[0x0][0x3a0] ;  /* 0x0000e800ff137b82 */ /* 0x000e620000000800 */
[----:B0-----:R-:W-:-:S04]  /*0b50*/  ISETP.GE.U32.AND P0, PT, R27, R18, PT ;  /* 0x000000121b00720c */ /* 0x001fc80003f06070 */
[----:B-1----:R-:W-:-:S13]  /*0b60*/  ISETP.LT.AND P0, PT, R20, R19, !P0 ;  /* 0x000000131400720c */ /* 0x002fda0004701270 */
[----:B------:R-:W-:Y:S01]  /*0b70*/  @!P0 PRMT R17, RZ, 0x7610, R17 ;  /* 0x00007610ff118816 */ /* 0x000fe20000000011 */
[----:B------:R-:W-:Y:S06]  /*0b80*/  @!P0 BRA `(.L_x_15) ;  /* 0x0000000000108947 */ /* 0x000fec0003800000 */
[----:B------:R-:W0:Y:S01]  /*0b90*/  LDC.64 R16, c[0x0][0x388] ;  /* 0x0000e200ff107b82 */ /* 0x000e220000000a00 */
[----:B------:R-:W-:-:S04]  /*0ba0*/  IMAD R21, R20, R18, R27 ;  /* 0x0000001214157224 */ /* 0x000fc800078e021b */
[----:B0-----:R-:W-:-:S06]  /*0bb0*/  IMAD.WIDE R16, R21, 0x2, R16 ;  /* 0x0000000215107825 */ /* 0x001fcc00078e0210 */
[----:B------:R0:W5:Y:S02]  /*0bc0*/  LDG.E.U16.CONSTANT R17, desc[UR10][R16.64] ;  /* 0x0000000a10117981 */ /* 0x000164000c1e9500 */
.L_x_15:
[----:B------:R-:W-:Y:S05]  /*0bd0*/  BSYNC.RECONVERGENT B1 ;  /* 0x0000000000017941 */ /* 0x000fea0003800200 */
.L_x_14:
[----:B-----5:R1:W-:Y:S01]  /*0be0*/  STS.U16 [R28], R17 ;  /* 0x000000111c007388 */ /* 0x0203e20000000400 */
[----:B------:R-:W-:Y:S01]  /*0bf0*/  ISETP.NE.AND P0, PT, R6, 0x3, PT ;  /* 0x000000030600780c */ /* 0x000fe20003f05270 */
[----:B------:R-:W-:-:S12]  /*0c00*/  IMAD.MOV.U32 R34, RZ, RZ, R4 ;  /* 0x000000ffff227224 */ /* 0x000fd800078e0004 */
[----:B-1----:R-:W-:Y:S05]  /*0c10*/  @!P0 BRA `(.L_x_13) ;  /* 0x00000000007c8947 */ /* 0x002fea0003800000 */
[----:B------:R-:W-:Y:S01]  /*0c20*/  ISETP.GE.U32.AND P0, PT, R29, R18, PT ;  /* 0x000000121d00720c */ /* 0x000fe20003f06070 */
[----:B------:R-:W-:Y:S01]  /*0c30*/  BSSY.RECONVERGENT B1, `(.L_x_16) ;  /* 0x0000009000017945 */ /* 0x000fe20003800200 */
[----:B------:R-:W-:-:S04]  /*0c40*/  LEA.HI R20, R4, UR4, RZ, 0x19 ;  /* 0x0000000404147c11 */ /* 0x000fc8000f8fc8ff */
[----:B------:R-:W-:-:S13]  /*0c50*/  ISETP.LT.AND P0, PT, R20, R19, !P0 ;  /* 0x000000131400720c */ /* 0x000fda0004701270 */
[----:B------:R-:W-:Y:S01]  /*0c60*/  @!P0 PRMT R17, RZ, 0x7610, R17 ;  /* 0x00007610ff118816 */ /* 0x000fe20000000011 */
[----:B------:R-:W-:Y:S06]  /*0c70*/  @!P0 BRA `(.L_x_17) ;  /* 0x0000000000108947 */ /* 0x000fec0003800000 */
[----:B0-----:R-:W0:Y:S01]  /*0c80*/  LDC.64 R16, c[0x0][0x388] ;  /* 0x0000e200ff107b82 */ /* 0x001e220000000a00 */
[----:B------:R-:W-:-:S04]  /*0c90*/  IMAD R21, R20, R18, R29 ;  /* 0x0000001214157224 */ /* 0x000fc800078e021d */
[----:B0-----:R-:W-:-:S06]  /*0ca0*/  IMAD.WIDE R16, R21, 0x2, R16 ;  /* 0x0000000215107825 */ /* 0x001fcc00078e0210 */
[----:B------:R1:W5:Y:S02]  /*0cb0*/  LDG.E.U16.CONSTANT R17, desc[UR10][R16.64] ;  /* 0x0000000a10117981 */ /* 0x000364000c1e9500 */
.L_x_17:
[----:B------:R-:W-:Y:S05]  /*0cc0*/  BSYNC.RECONVERGENT B1 ;  /* 0x0000000000017941 */ /* 0x000fea0003800200 */
.L_x_16:
[----:B-----5:R3:W-:Y:S01]  /*0cd0*/  STS.U16 [R32], R17 ;  /* 0x0000001120007388 */ /* 0x0207e20000000400 */
[----:B------:R-:W-:Y:S01]  /*0ce0*/  ISETP.NE.AND P0, PT, R6, RZ, PT ;  /* 0x000000ff0600720c */ /* 0x000fe20003f05270 */
[----:B------:R-:W-:-:S12]  /*0cf0*/  IMAD.MOV.U32 R34, RZ, RZ, R26 ;  /* 0x000000ffff227224 */ /* 0x000fd800078e001a */
[----:B---3--:R-:W-:Y:S05]  /*0d00*/  @!P0 BRA `(.L_x_13) ;  /* 0x0000000000408947 */ /* 0x008fea0003800000 */
[C---:B01----:R-:W-:Y:S01]  /*0d10*/  LOP3.LUT R16, R26.reuse, 0x7f, RZ, 0xc0, !PT ;  /* 0x0000007f1a107812 */ /* 0x043fe200078ec0ff */
[----:B------:R-:W-:Y:S01]  /*0d20*/  BSSY.RECONVERGENT B1, `(.L_x_18) ;  /* 0x000000c000017945 */ /* 0x000fe20003800200 */
[----:B------:R-:W-:Y:S01]  /*0d30*/  LEA.HI R20, R26, UR4, RZ, 0x19 ;  /* 0x000000041a147c11 */ /* 0x000fe2000f8fc8ff */
[----:B------:R-:W-:Y:S02]  /*0d40*/  IMAD R23, R3, 0x2, R32 ;  /* 0x0000000203177824 */ /* 0x000fe400078e0220 */
[----:B------:R-:W-:-:S05]  /*0d50*/  VIADD R21, R16, UR6 ;  /* 0x0000000610157c36 */ /* 0x000fca0008000000 */
[----:B------:R-:W-:-:S04]  /*0d60*/  ISETP.GE.U32.AND P0, PT, R21, R18, PT ;  /* 0x000000121500720c */ /* 0x000fc80003f06070 */
[----:B------:R-:W-:-:S13]  /*0d70*/  ISETP.LT.AND P0, PT, R20, R19, !P0 ;  /* 0x000000131400720c */ /* 0x000fda0004701270 */
[----:B------:R-:W-:Y:S01]  /*0d80*/  @!P0 PRMT R16, RZ, 0x7610, R16 ;  /* 0x00007610ff108816 */ /* 0x000fe20000000010 */
[----:B------:R-:W-:Y:S06]  /*0d90*/  @!P0 BRA `(.L_x_19) ;  /* 0x0000000000108947 */ /* 0x000fec0003800000 */
[----:B------:R-:W0:Y:S01]  /*0da0*/  LDC.64 R16, c[0x0][0x388] ;  /* 0x0000e200ff107b82 */ /* 0x000e220000000a00 */
[----:B------:R-:W-:-:S04]  /*0db0*/  IMAD R19, R20, R18, R21 ;  /* 0x0000001214137224 */ /* 0x000fc800078e0215 */
[----:B0-----:R-:W-:-:S06]  /*0dc0*/  IMAD.WIDE R16, R19, 0x2, R16 ;  /* 0x0000000213107825 */ /* 0x001fcc00078e0210 */
[----:B------:R0:W5:Y:S02]  /*0dd0*/  LDG.E.U16.CONSTANT R16, desc[UR10][R16.64] ;  /* 0x0000000a10107981 */ /* 0x000164000c1e9500 */
.L_x_19:
[----:B------:R-:W-:Y:S05]  /*0de0*/  BSYNC.RECONVERGENT B1 ;  /* 0x0000000000017941 */ /* 0x000fea0003800200 */
.L_x_18:
[----:B-----5:R3:W-:Y:S01]  /*0df0*/  STS.U16 [R23], R16 ;  /* 0x0000001017007388 */ /* 0x0207e20000000400 */
[----:B------:R-:W-:-:S07]  /*0e00*/  IMAD.IADD R34, R26, 0x1, R3 ;  /* 0x000000011a227824 */ /* 0x000fce00078e0203 */
.L_x_13:
[----:B------:R-:W-:Y:S05]  /*0e10*/  BSYNC.RECONVERGENT B0 ;  /* 0x0000000000007941 */ /* 0x000fea0003800200 */
.L_x_12:
[----:B0123--:R-:W-:Y:S01]  /*0e20*/  LOP3.LUT R16, R7, 0xffff, RZ, 0xc0, !PT ;  /* 0x0000ffff07107812 */ /* 0x00ffe200078ec0ff */
[----:B------:R-:W0:Y:S01]  /*0e30*/  LDCU UR12, c[0x0][0x3a0] ;  /* 0x00007400ff0c77ac */ /* 0x000e220008000800 */
[----:B------:R-:W-:Y:S02]  /*0e40*/  BSSY.RECONVERGENT B0, `(.L_x_20) ;  /* 0x000003e000007945 */ /* 0x000fe40003800200 */
[----:B------:R-:W-:Y:S01]  /*0e50*/  ISETP.GE.U32.AND P0, PT, R16, 0x2, PT ;  /* 0x000000021000780c */ /* 0x000fe20003f06070 */
[----:B------:R-:W1:-:S12]  /*0e60*/  LDCU UR9, c[0x0][0x39c] ;  /* 0x00007380ff0977ac */ /* 0x000e580008000800 */
[----:B------:R-:W-:Y:S05]  /*0e70*/  @!P0 BRA `(.L_x_21) ;  /* 0x0000000000e88947 */ /* 0x000fea0003800000 */
.L_x_22:
[----:B------:R-:W-:Y:S01]  /*0e80*/  IMAD.IADD R18, R3, 0x1, R34 ;  /* 0x0000000103127824 */ /* 0x000fe200078e0222 */
[C---:B---3--:R-:W-:Y:S02]  /*0e90*/  LOP3.LUT R36, R34.reuse, 0x7f, RZ, 0xc0, !PT ;  /* 0x0000007f22247812 */ /* 0x048fe400078ec0ff */
[----:B------:R-:W-:Y:S02]  /*0ea0*/  LEA.HI R19, R34, UR4, RZ, 0x19 ;  /* 0x0000000422137c11 */ /* 0x000fe4000f8fc8ff */
[----:B------:R-:W-:Y:S01]  /*0eb0*/  LOP3.LUT R16, R18, 0x7f, RZ, 0xc0, !PT ;  /* 0x0000007f12107812 */ /* 0x000fe200078ec0ff */
[----:B------:R-:W-:Y:S01]  /*0ec0*/  VIADD R36, R36, UR6 ;  /* 0x0000000624247c36 */ /* 0x000fe20008000000 */
[C---:B------:R-:W-:Y:S01]  /*0ed0*/  LEA.HI R21, R18.reuse, UR4, RZ, 0x19 ;  /* 0x0000000412157c11 */ /* 0x040fe2000f8fc8ff */
[--C-:B------:R-:W-:Y:S02]  /*0ee0*/  IMAD.IADD R18, R18, 0x1, R3.reuse ;  /* 0x0000000112127824 */ /* 0x100fe400078e0203 */
[----:B------:R-:W-:Y:S01]  /*0ef0*/  VIADD R20, R16, UR6 ;  /* 0x0000000610147c36 */ /* 0x000fe20008000000 */
[----:B-1----:R-:W-:Y:S01]  /*0f00*/  ISETP.GE.AND P0, PT, R36, UR9, PT ;  /* 0x0000000924007c0c */ /* 0x002fe2000bf06270 */
[----:B------:R-:W-:-:S03]  /*0f10*/  IMAD.IADD R22, R18, 0x1, R3 ;  /* 0x0000000112167824 */ /* 0x000fc600078e0203 */
[----:B------:R-:W-:Y:S02]  /*0f20*/  ISETP.GE.AND P1, PT, R20, UR9, PT ;  /* 0x0000000914007c0c */ /* 0x000fe4000bf26270 */
[----:B0-----:R-:W-:Y:S02]  /*0f30*/  ISETP.GE.OR P0, PT, R19, UR12, P0 ;  /* 0x0000000c13007c0c */ /* 0x001fe40008706670 */
[----:B------:R-:W-:-:S13]  /*0f40*/  ISETP.LT.AND P1, PT, R21, UR12, !P1 ;  /* 0x0000000c15007c0c */ /* 0x000fda000cf21270 */
[----:B------:R-:W0:Y:S01]  /*0f50*/  @P1 LDC.64 R16, c[0x0][0x388] ;  /* 0x0000e200ff101b82 */ /* 0x000e220000000a00 */
[----:B------:R-:W-:Y:S01]  /*0f60*/  @P1 IMAD R21, R21, UR9, R20 ;  /* 0x0000000915151c24 */ /* 0x000fe2000f8e0214 */
[----:B------:R-:W-:Y:S02]  /*0f70*/  LOP3.LUT R20, R18, 0x7f, RZ, 0xc0, !PT ;  /* 0x0000007f12147812 */ /* 0x000fe400078ec0ff */
[----:B------:R-:W-:-:S03]  /*0f80*/  @!P1 PRMT R23, RZ, 0x7610, R23 ;  /* 0x00007610ff179816 */ /* 0x000fc60000000017 */
[----:B------:R-:W-:Y:S01]  /*0f90*/  VIADD R33, R20, UR6 ;  /* 0x0000000614217c36 */ /* 0x000fe20008000000 */
[----:B------:R-:W-:Y:S02]  /*0fa0*/  LEA.HI R18, R18, UR4, RZ, 0x19 ;  /* 0x0000000412127c11 */ /* 0x000fe4000f8fc8ff */
[C---:B------:R-:W-:Y:S01]  /*0fb0*/  LEA.HI R31, R22.reuse, UR4, RZ, 0x19 ;  /* 0x00000004161f7c11 */ /* 0x040fe2000f8fc8ff */
[----:B0-----:R-:W-:Y:S01]  /*0fc0*/  @P1 IMAD.WIDE R16, R21, 0x2, R16 ;  /* 0x0000000215101825 */ /* 0x001fe200078e0210 */
[----:B------:R-:W-:-:S04]  /*0fd0*/  LOP3.LUT R21, R22, 0x7f, RZ, 0xc0, !PT ;  /* 0x0000007f16157812 */ /* 0x000fc800078ec0ff */
[----:B------:R0:W2:Y:S01]  /*0fe0*/  @P1 LDG.E.U16.CONSTANT R23, desc[UR10][R16.64] ;  /* 0x0000000a10171981 */ /* 0x0000a2000c1e9500 */
[----:B------:R-:W-:Y:S01]  /*0ff0*/  VIADD R35, R21, UR6 ;  /* 0x0000000615237c36 */ /* 0x000fe20008000000 */
[----:B------:R-:W-:Y:S01]  /*1000*/  ISETP.GE.AND P1, PT, R33, UR9, PT ;  /* 0x0000000921007c0c */ /* 0x000fe2000bf26270 */
[----:B------:R-:W1:Y:S01]  /*1010*/  @!P0 LDC.64 R20, c[0x0][0x388] ;  /* 0x0000e200ff148b82 */ /* 0x000e620000000a00 */
[----:B------:R-:W-:Y:S02]  /*1020*/  @!P0 IMAD R19, R19, UR9, R36 ;  /* 0x0000000913138c24 */ /* 0x000fe4000f8e0224 */
[----:B------:R-:W-:Y:S02]  /*1030*/  ISETP.GE.AND P2, PT, R35, UR9, PT ;  /* 0x0000000923007c0c */ /* 0x000fe4000bf46270 */
[----:B------:R-:W-:Y:S02]  /*1040*/  ISETP.LT.AND P1, PT, R18, UR12, !P1 ;  /* 0x0000000c12007c0c */ /* 0x000fe4000cf21270 */
[----:B------:R-:W-:-:S11]  /*1050*/  ISETP.LT.AND P2, PT, R31, UR12, !P2 ;  /* 0x0000000c1f007c0c */ /* 0x000fd6000d741270 */
[----:B------:R-:W-:Y:S02]  /*1060*/  @P1 IMAD R33, R18, UR9, R33 ;  /* 0x0000000912211c24 */ /* 0x000fe4000f8e0221 */
[----:B0-----:R-:W0:Y:S01]  /*1070*/  @P2 LDC.64 R16, c[0x0][0x388] ;  /* 0x0000e200ff102b82 */ /* 0x001e220000000a00 */
[----:B------:R-:W-:Y:S02]  /*1080*/  @P2 IMAD R31, R31, UR9, R35 ;  /* 0x000000091f1f2c24 */ /* 0x000fe4000f8e0223 */
[----:B-1----:R-:W-:-:S05]  /*1090*/  @!P0 IMAD.WIDE R20, R19, 0x2, R20 ;  /* 0x0000000213148825 */ /* 0x002fca00078e0214 */
[----:B------:R-:W1:Y:S01]  /*10a0*/  @P1 LDC.64 R18, c[0x0][0x388] ;  /* 0x0000e200ff121b82 */ /* 0x000e620000000a00 */
[----:B------:R3:W4:Y:S01]  /*10b0*/  @!P0 LDG.E.U16.CONSTANT R20, desc[UR10][R20.64] ;  /* 0x0000000a14148981 */ /* 0x000722000c1e9500 */
[----:B0-----:R-:W-:Y:S01]  /*10c0*/  @P2 IMAD.WIDE R16, R31, 0x2, R16 ;  /* 0x000000021f102825 */ /* 0x001fe200078e0210 */
[----:B------:R-:W-:-:S03]  /*10d0*/  @!P1 PRMT R31, RZ, 0x7610, R31 ;  /* 0x00007610ff1f9816 */ /* 0x000fc6000000001f */
[----:B-1----:R-:W-:Y:S01]  /*10e0*/  @P1 IMAD.WIDE R18, R33, 0x2, R18 ;  /* 0x0000000221121825 */ /* 0x002fe200078e0212 */
[----:B------:R-:W-:-:S04]  /*10f0*/  @!P2 PRMT R33, RZ, 0x7610, R33 ;  /* 0x00007610ff21a816 */ /* 0x000fc80000000021 */
[----:B------:R-:W5:Y:S04]  /*1100*/  @P1 LDG.E.U16.CONSTANT R31, desc[UR10][R18.64] ;  /* 0x0000000a121f1981 */ /* 0x000f68000c1e9500 */
[----:B------:R-:W5:Y:S01]  /*1110*/  @P2 LDG.E.U16.CONSTANT R33, desc[UR10][R16.64] ;  /* 0x0000000a10212981 */ /* 0x000f62000c1e9500 */
[----:B------:R-:W0:Y:S01]  /*1120*/  S2UR UR8, SR_CgaCtaId ;  /* 0x00000000000879c3 */ /* 0x000e220000008800 */
[----:B------:R-:W-:Y:S02]  /*1130*/  UMOV UR7, 0x400 ;  /* 0x0000040000077882 */ /* 0x000fe40000000000 */
[----:B------:R-:W-:-:S04]  /*1140*/  UIADD3 UR7, UPT, UPT, UR7, 0x1010, URZ ;  /* 0x0000101007077890 */ /* 0x000fc8000fffe0ff */
[----:B0-----:R-:W-:-:S06]  /*1150*/  ULEA UR7, UR8, UR7, 0x18 ;  /* 0x0000000708077291 */ /* 0x001fcc000f8ec0ff */
[----:B---3--:R-:W-:Y:S01]  /*1160*/  LEA R21, R34, UR7, 0x1 ;  /* 0x0000000722157c11 */ /* 0x008fe2000f8e08ff */
[----:B------:R-:W-:-:S04]  /*1170*/  IMAD.IADD R34, R22, 0x1, R3 ;  /* 0x0000000116227824 */ /* 0x000fc800078e0203 */
[----:B------:R-:W-:-:S04]  /*1180*/  IMAD R35, R3, 0x2, R21 ;  /* 0x0000000203237824 */ /* 0x000fc800078e0215 */
[----:B------:R-:W-:-:S04]  /*1190*/  IMAD R37, R3, 0x2, R35 ;  /* 0x0000000203257824 */ /* 0x000fc800078e0223 */
[----:B------:R-:W-:Y:S01]  /*11a0*/  IMAD R36, R3, 0x2, R37 ;  /* 0x0000000203247824 */ /* 0x000fe200078e0225 */
[----:B------:R-:W-:Y:S02]  /*11b0*/  @P0 PRMT R20, RZ, 0x7610, R20 ;  /* 0x00007610ff140816 */ /* 0x000fe40000000014 */
[----:B------:R-:W-:-:S03]  /*11c0*/  ISETP.GE.U32.AND P0, PT, R34, 0x800, PT ;  /* 0x000008002200780c */ /* 0x000fc60003f06070 */
[----:B----4-:R3:W-:Y:S04]  /*11d0*/  STS.U16 [R21], R20 ;  /* 0x0000001415007388 */ /* 0x0107e80000000400 */
[----:B--2---:R3:W-:Y:S04]  /*11e0*/  STS.U16 [R35], R23 ;  /* 0x0000001723007388 */ /* 0x0047e80000000400 */
[----:B-----5:R3:W-:Y:S04]  /*11f0*/  STS.U16 [R37], R31 ;  /* 0x0000001f25007388 */ /* 0x0207e80000000400 */
[----:B------:R3:W-:Y:S01]  /*1200*/  STS.U16 [R36], R33 ;  /* 0x0000002124007388 */ /* 0x0007e20000000400 */
[----:B------:R-:W-:Y:S05]  /*1210*/  @!P0 BRA `(.L_x_22) ;  /* 0xfffffffc00188947 */ /* 0x000fea000383ffff */
.L_x_21:
[----:B01----:R-:W-:Y:S05]  /*1220*/  BSYNC.RECONVERGENT B0 ;  /* 0x0000000000007941 */ /* 0x003fea0003800200 */
.L_x_20:
[----:B------:R-:W0:Y:S01]  /*1230*/  S2R R18, SR_LANEID ;  /* 0x0000000000127919 */ /* 0x000e220000000000 */
[----:B------:R-:W1:Y:S01]  /*1240*/  S2UR UR8, SR_CgaCtaId ;  /* 0x00000000000879c3 */ /* 0x000e620000008800 */
[----:B------:R-:W-:Y:S01]  /*1250*/  UMOV UR7, 0x400 ;  /* 0x0000040000077882 */ /* 0x000fe20000000000 */
[----:B------:R-:W-:Y:S01]  /*1260*/  UIADD3 UR4, UPT, UPT, UR4, 0x10, URZ ;  /* 0x0000001004047890 */ /* 0x000fe2000fffe0ff */
[----:B------:R-:W3:Y:S05]  /*1270*/  S2R R19, SR_TID.X ;  /* 0x0000000000137919 */ /* 0x000eea0000002100 */
[----:B------:R-:W-:Y:S01]  /*1280*/  BAR.SYNC.DEFER_BLOCKING 0x0 ;  /* 0x0000000000007b1d */ /* 0x000fe20000010000 */
[----:B-1----:R-:W-:Y:S01]  /*1290*/  ULEA UR7, UR8, UR7, 0x18 ;  /* 0x0000000708077291 */ /* 0x002fe2000f8ec0ff */
[----:B0-----:R-:W-:-:S02]  /*12a0*/  SHF.R.U32.HI R16, RZ, 0x3, R18 ;  /* 0x00000003ff107819 */ /* 0x001fc40000011612 */
[----:B------:R-:W-:Y:S02]  /*12b0*/  LOP3.LUT R17, R18, 0x7, RZ, 0xc0, !PT ;  /* 0x0000000712117812 */ /* 0x000fe400078ec0ff */
[----:B------:R-:W-:Y:S01]  /*12c0*/  SHF.R.U32.HI R18, RZ, 0x4, R18 ;  /* 0x00000004ff127819 */ /* 0x000fe20000011612 */
[C---:B------:R-:W-:Y:S01]  /*12d0*/  IMAD.SHL.U32 R22, R16.reuse, 0x8, RZ ;  /* 0x0000000810167824 */ /* 0x040fe200078e00ff */
[----:B---3--:R-:W-:Y:S01]  /*12e0*/  SHF.R.U32.HI R20, RZ, 0x3, R19 ;  /* 0x00000003ff147819 */ /* 0x008fe20000011613 */
[----:B------:R-:W-:-:S03]  /*12f0*/  IMAD.SHL.U32 R16, R16, 0x8, RZ ;  /* 0x0000000810107824 */ /* 0x000fc600078e00ff */
[--C-:B------:R-:W-:Y:S01]  /*1300*/  LOP3.LUT R19, R22, 0x8, R17.reuse, 0xe2, !PT ;  /* 0x0000000816137812 */ /* 0x100fe200078ee211 */
[----:B------:R-:W-:Y:S01]  /*1310*/  IMAD R17, R18, 0x8, R17 ;  /* 0x0000000812117824 */ /* 0x000fe200078e0211 */
[----:B------:R-:W-:Y:S01]  /*1320*/  LOP3.LUT R20, R20, 0x60, RZ, 0xc0, !PT ;  /* 0x0000006014147812 */ /* 0x000fe200078ec0ff */
[----:B------:R-:W-:Y:S01]  /*1330*/  IMAD.SHL.U32 R18, R18, 0x8, RZ ;  /* 0x0000000812127824 */ /* 0x000fe200078e00ff */
[----:B------:R-:W-:-:S03]  /*1340*/  LOP3.LUT R16, R16, 0x8, RZ, 0xe2, !PT ;  /* 0x0000000810107812 */ /* 0x000fc600078ee2ff */
[----:B------:R-:W-:Y:S01]  /*1350*/  IMAD R18, R19, 0x10, R18 ;  /* 0x0000001013127824 */ /* 0x000fe200078e0212 */
[----:B------:R-:W-:Y:S01]  /*1360*/  LEA R19, R20, UR7, 0x5 ;  /* 0x0000000714137c11 */ /* 0x000fe2000f8e28ff */
[----:B------:R-:W-:Y:S01]  /*1370*/  IMAD R16, R17, 0x80, R16 ;  /* 0x0000008011107824 */ /* 0x000fe200078e0210 */
[----:B------:R-:W0:Y:S03]  /*1380*/  LDCU UR7, c[0x0][0x3a0] ;  /* 0x00007400ff0777ac */ /* 0x000e260008000800 */
[----:B------:R-:W-:Y:S02]  /*1390*/  IMAD.U32 R18, R18, 0x2, R19 ;  /* 0x0000000212127824 */ /* 0x000fe400078e0013 */
[----:B------:R-:W-:-:S04]  /*13a0*/  IMAD.U32 R20, R16, 0x2, R5 ;  /* 0x0000000210147824 */ /* 0x000fc800078e0005 */
[----:B------:R-:W-:Y:S04]  /*13b0*/  LDSM.16.M88.4 R16, [R18] ;  /* 0x000000001210783b */ /* 0x000fe80000000200 */
[----:B------:R-:W1:Y:S01]  /*13c0*/  LDSM.16.M88.4 R20, [R20] ;  /* 0x000000001414783b */ /* 0x000e620000000200 */
[----:B0-----:R-:W-:Y:S01]  /*13d0*/  UISETP.GE.AND UP0, UPT, UR4, UR7, UPT ;  /* 0x000000070400728c */ /* 0x001fe2000bf06270 */
[C---:B-1----:R-:W-:Y:S08]  /*13e0*/  HMMA.16816.F32 R8, R16.reuse, R20, R8 ;  /* 0x000000141008723c */ /* 0x042ff00000001808 */
[----:B------:R-:W-:Y:S01]  /*13f0*/  HMMA.16816.F32 R12, R16, R22, R12 ;  /* 0x00000016100c723c */ /* 0x000fe2000000180c */
[----:B------:R-:W-:Y:S06]  /*1400*/  BAR.SYNC.DEFER_BLOCKING 0x0 ;  /* 0x0000000000007b1d */ /* 0x000fec0000010000 */
[----:B------:R-:W-:-:S13]  /*1410*/  BRA.U !UP0, `(.L_x_23) ;  /* 0xffffffed08b87547 */ /* 0x000fda000b83ffff */
.L_x_0:
[----:B------:R-:W0:Y:S01]  /*1420*/  S2R R0, SR_TID.X ;  /* 0x0000000000007919 */ /* 0x000e220000002100 */
[----:B------:R-:W1:Y:S01]  /*1430*/  LDC.64 R6, c[0x0][0x398] ;  /* 0x0000e600ff067b82 */ /* 0x000e620000000a00 */
[----:B------:R-:W-:-:S04]  /*1440*/  VIADD R2, R2, UR6 ;  /* 0x0000000602027c36 */ /* 0x000fc80008000000 */
[C---:B------:R-:W-:Y:S01]  /*1450*/  VIADD R4, R2.reuse, 0x10 ;  /* 0x0000001002047836 */ /* 0x040fe20000000000 */
[----:B-1----:R-:W-:Y:S02]  /*1460*/  ISETP.GE.AND P0, PT, R2, R7, PT ;  /* 0x000000070200720c */ /* 0x002fe40003f06270 */
[----:B0-----:R-:W-:-:S04]  /*1470*/  SHF.R.U32.HI R0, RZ, 0x3, R0 ;  /* 0x00000003ff007819 */ /* 0x001fc80000011600 */
[----:B------:R-:W-:-:S05]  /*1480*/  LOP3.LUT R0, R0, 0x60, RZ, 0xc0, !PT ;  /* 0x0000006000007812 */ /* 0x000fca00078ec0ff */
[----:B------:R-:W-:-:S04]  /*1490*/  VIADD R0, R0, UR5 ;  /* 0x0000000500007c36 */ /* 0x000fc80008000000 */
[C---:B------:R-:W-:Y:S01]  /*14a0*/  VIADD R3, R0.reuse, 0x10 ;  /* 0x0000001000037836 */ /* 0x040fe20000000000 */
[----:B------:R-:W-:-:S04]  /*14b0*/  ISETP.GE.OR P0, PT, R0, R6, P0 ;  /* 0x000000060000720c */ /* 0x000fc80000706670 */
[----:B------:R-:W-:-:S04]  /*14c0*/  ISETP.GT.OR P0, PT, R3, R6, P0 ;  /* 0x000000060300720c */ /* 0x000fc80000704670 */
[----:B------:R-:W-:-:S13]  /*14d0*/  ISETP.GT.OR P0, PT, R4, R7, P0 ;  /* 0x000000070400720c */ /* 0x000fda0000704670 */
[----:B------:R-:W-:Y:S05]  /*14e0*/  @P0 EXIT ;  /* 0x000000000000094d */ /* 0x000fea0003800000 */
[----:B------:R-:W0:Y:S01]  /*14f0*/  S2R R5, SR_LANEID ;  /* 0x0000000000057919 */ /* 0x000e220000000000 */
[----:B------:R-:W1:Y:S01]  /*1500*/  LDCU.64 UR4, c[0x0][0x390] ;  /* 0x00007200ff0477ac */ /* 0x000e620008000a00 */
[----:B------:R-:W-:Y:S01]  /*1510*/  IMAD R3, R0, R7, RZ ;  /* 0x0000000700037224 */ /* 0x000fe200078e02ff */
[----:B------:R-:W-:-:S04]  /*1520*/  SHF.R.U32.HI R7, RZ, 0x1, R7 ;  /* 0x00000001ff077819 */ /* 0x000fc80000011607 */
[----:B------:R-:W-:-:S04]  /*1530*/  IADD3 R0, P0, PT, R2, R3, RZ ;  /* 0x0000000302007210 */ /* 0x000fc80007f1e0ff */
[----:B------:R-:W-:Y:S01]  /*1540*/  LEA.HI.X.SX32 R19, R3, RZ, 0x1, P0 ;  /* 0x000000ff03137211 */ /* 0x000fe200000f0eff */
[----:B------:R-:W-:Y:S01]  /*1550*/  IMAD.MOV.U32 R3, RZ, RZ, RZ ;  /* 0x000000ffff037224 */ /* 0x000fe200078e00ff */
[----:B-1----:R-:W-:Y:S02]  /*1560*/  LEA R17, P0, R0, UR4, 0x2 ;  /* 0x0000000400117c11 */ /* 0x002fe4000f8010ff */
[----:B0-----:R-:W-:Y:S02]  /*1570*/  LOP3.LUT R2, R5, 0x3, RZ, 0xc0, !PT ;  /* 0x0000000305027812 */ /* 0x001fe400078ec0ff */
[----:B------:R-:W-:-:S05]  /*1580*/  SHF.R.U32.HI R5, RZ, 0x2, R5 ;  /* 0x00000002ff057819 */ /* 0x000fca0000011605 */
[----:B------:R-:W-:Y:S01]  /*1590*/  IMAD.WIDE.U32 R2, R5, R7, R2 ;  /* 0x0000000705027225 */ /* 0x000fe200078e0002 */
[----:B------:R-:W-:Y:S02]  /*15a0*/  LEA.HI.X R5, R0, UR5, R19, 0x2, P0 ;  /* 0x0000000500057c11 */ /* 0x000fe400080f1413 */
[----:B------:R-:W-:-:S04]  /*15b0*/  LEA R4, P0, R2, R17, 0x3 ;  /* 0x0000001102047211 */ /* 0x000fc800078018ff */
[----:B------:R-:W-:-:S03]  /*15c0*/  LEA.HI.X R5, R2, R5, R3, 0x3, P0 ;  /* 0x0000000502057211 */ /* 0x000fc600000f1c03 */
[----:B------:R-:W-:Y:S02]  /*15d0*/  IMAD.WIDE.U32 R2, R7, 0x40, R4 ;  /* 0x0000004007027825 */ /* 0x000fe400078e0004 */
[----:B------:R-:W-:Y:S04]  /*15e0*/  STG.E.64 desc[UR10][R4.64], R8 ;  /* 0x0000000804007986 */ /* 0x000fe8000c101b0a */
[----:B------:R-:W-:Y:S04]  /*15f0*/  STG.E.64 desc[UR10][R2.64], R10 ;  /* 0x0000000a02007986 */ /* 0x000fe8000c101b0a */
[----:B------:R-:W-:Y:S04]  /*1600*/  STG.E.64 desc[UR10][R4.64+0x20], R12 ;  /* 0x0000200c04007986 */ /* 0x000fe8000c101b0a */
[----:B------:R-:W-:Y:S01]  /*1610*/  STG.E.64 desc[UR10][R2.64+0x20], R14 ;  /* 0x0000200e02007986 */ /* 0x000fe2000c101b0a */
[----:B------:R-:W-:Y:S05]  /*1620*/  EXIT ;  /* 0x000000000000794d */ /* 0x000fea0003800000 */
        .weak           $__internal_0_$__cuda_sm20_div_u16
        .type           $__internal_0_$__cuda_sm20_div_u16,@function
        .size           $__internal_0_$__cuda_sm20_div_u16,(.L_x_25 - $__internal_0_$__cuda_sm20_div_u16)
$__internal_0_$__cuda_sm20_div_u16:
[----:B------:R-:W0:Y:S01]  /*1630*/  I2F.U16 R15, R7 ;  /* 0x00000007000f7306 */ /* 0x000e220000101000 */
[----:B------:R-:W-:Y:S01]  /*1640*/  IMAD.MOV.U32 R16, RZ, RZ, 0x4b800000 ;  /* 0x4b800000ff107424 */ /* 0x000fe200078e00ff */
[----:B------:R-:W-:Y:S02]  /*1650*/  I2FP.F32.U32.RZ R6, R6 ;  /* 0x0000000600067245 */ /* 0x000fe4000020d000 */
[C---:B0-----:R-:W-:Y:S02]  /*1660*/  FSETP.GEU.AND P1, PT, |R15|.reuse, 1.175494350822287508e-38, PT ;  /* 0x008000000f00780b */ /* 0x041fe40003f2e200 */
[----:B------:R-:W-:Y:S02]  /*1670*/  FSETP.GT.AND P0, PT, |R15|, 8.50705917302346158658e+37, PT ;  /* 0x7e8000000f00780b */ /* 0x000fe40003f04200 */
[----:B------:R-:W-:-:S04]  /*1680*/  FSEL R16, R16, 1, !P1 ;  /* 0x3f80000010107808 */ /* 0x000fc80004800000 */
[----:B------:R-:W-:Y:S02]  /*1690*/  FSEL R16, R16, 0.25, !P0 ;  /* 0x3e80000010107808 */ /* 0x000fe40004000000 */
[----:B------:R-:W-:-:S03]  /*16a0*/  ISETP.NE.U32.AND P0, PT, R7, RZ, PT ;  /* 0x000000ff0700720c */ /* 0x000fc60003f05070 */
[----:B------:R-:W-:-:S06]  /*16b0*/  FMUL R15, R15, R16 ;  /* 0x000000100f0f7220 */ /* 0x000fcc0000400000 */
[----:B------:R-:W0:Y:S02]  /*16c0*/  MUFU.RCP R15, R15 ;  /* 0x0000000f000f7308 */ /* 0x000e240000001000 */
[----:B0-----:R-:W-:-:S04]  /*16d0*/  FMUL R16, R16, R15 ;  /* 0x0000000f10107220 */ /* 0x001fc80000400000 */
[----:B------:R-:W-:Y:S02]  /*16e0*/  VIADD R17, R16, 0x2 ;  /* 0x0000000210117836 */ /* 0x000fe40000000000 */
[----:B------:R-:W-:Y:S02]  /*16f0*/  IMAD.MOV.U32 R16, RZ, RZ, R18 ;  /* 0x000000ffff107224 */ /* 0x000fe400078e0012 */
[----:B------:R-:W-:Y:S01]  /*1700*/  FMUL.RZ R6, R6, R17 ;  /* 0x0000001106067220 */ /* 0x000fe2000040c000 */
[----:B------:R-:W-:-:S05]  /*1710*/  IMAD.MOV.U32 R17, RZ, RZ, 0x0 ;  /* 0x00000000ff117424 */ /* 0x000fca00078e00ff */
[----:B------:R-:W0:Y:S02]  /*1720*/  F2I.U32.TRUNC.NTZ R6, R6 ;  /* 0x0000000600067305 */ /* 0x000e24000020f000 */
[----:B0-----:R-:W-:Y:S01]  /*1730*/  LOP3.LUT R7, R6, 0xffff, RZ, 0xc0, !PT ;  /* 0x0000ffff06077812 */ /* 0x001fe200078ec0ff */
[----:B------:R-:W-:Y:S01]  /*1740*/  @!P0 IMAD.MOV.U32 R7, RZ, RZ, -0x1 ;  /* 0xffffffffff078424 */ /* 0x000fe200078e00ff */
[----:B------:R-:W-:Y:S06]  /*1750*/  RET.REL.NODEC R16 `(_Z16wmma_gemm_kernelPK6__halfS1_Pfiii) ;  /* 0xffffffe810287950 */ /* 0x000fec0003c3ffff */
.L_x_24:
[----:B------:R-:W-:-:S00]  /*1760*/  BRA `(.L_x_24) ;  /* 0xfffffffc00fc7947 */ /* 0x000fc0000383ffff */
[----:B------:R-:W-:-:S00]  /*1770*/  NOP ;  /* 0x0000000000007918 */ /* 0x000fc00000000000 */
        /* <DEDUP_REMOVED lines=8> */
.L_x_25:


//--------------------- .nv.shared._Z16wmma_gemm_kernelPK6__halfS1_Pfiii --------------------------
	.section	.nv.shared._Z16wmma_gemm_kernelPK6__halfS1_Pfiii,"aw",@nobits
	.sectionflags	@""
	.align	2
.nv.shared._Z16wmma_gemm_kernelPK6__halfS1_Pfiii:
	.zero		9248


//--------------------- .nv.shared.reserved.0     --------------------------
	.section	.nv.shared.reserved.0,"aw",@nobits
	.weak		__nv_reservedSMEM_offset_0_alias
	.size		__nv_reservedSMEM_offset_0_alias, 0, 64
	.other		__nv_reservedSMEM_offset_0_alias,@"STO_CUDA_RESERVED_SHARED STV_DEFAULT"
__nv_reservedSMEM_offset_0_alias:
	.zero		0
	.zero		64


//--------------------- .nv.constant0._Z16wmma_gemm_kernelPK6__halfS1_Pfiii --------------------------
	.section	.nv.constant0._Z16wmma_gemm_kernelPK6__halfS1_Pfiii,"a",@progbits
	.sectionflags	@""
	.align	4
.nv.constant0._Z16wmma_gemm_kernelPK6__halfS1_Pfiii:
	.zero		932


//--------------------- SYMBOLS --------------------------

	.type		.nv.reservedSmem.offset0,@object
	.size		.nv.reservedSmem.offset0,0x4
	.type		.nv.reservedSmem.cap,@object
	.size		.nv.reservedSmem.cap,0x4
